	.target	sm_90a

	.elftype	@"ET_EXEC"


//--------------------- .note.nv.tkinfo           --------------------------
	.section	.note.nv.tkinfo,"",@"SHT_NOTE"
	.sectionflags	@"SHF_NOTE_NV_TKINFO"
	.tkinfo
        /*0018*/ 	.word	0x00000002
        /*0030*/ 	.string	""
        /*0030*/ 	.string	"ptxas"
        /*0030*/ 	.string	"Cuda compilation tools, release 13.0, V13.0.88"
        /*0030*/ 	.string	"Build cuda_13.0.r13.0/compiler.36424714_0"
        /*0030*/ 	.string	"-arch sm_90a -m 64 "



//--------------------- .note.nv.cuinfo           --------------------------
	.section	.note.nv.cuinfo,"",@"SHT_NOTE"
	.sectionflags	@"SHF_NOTE_NV_CUINFO"
        /*0018*/ 	.short	0x0002
        /*001a*/ 	.short	0x005a
        /*001c*/ 	.short	0x0082
	.zero		2


//--------------------- .nv.info                  --------------------------
	.section	.nv.info,"",@"SHT_CUDA_INFO"
	.align	4


	//----- nvinfo : EIATTR_REGCOUNT
	.align		4
        /*0000*/ 	.byte	0x04, 0x2f
        /*0002*/ 	.short	(.L_15 - .L_14)
	.align		4
.L_14:
        /*0004*/ 	.word	index@(_ZN7cutlass13device_kernelINS_4gemm6kernel13GemmUniversalIN4cute5tupleIJiiiiEEENS1_10collective13CollectiveMmaINS1_34MainloopSm90TmaGmmaWarpSpecializedILi6ENS5_IJNS4_1CILi1EEESB_SB_EEENS1_32KernelTmaWarpSpecializedPingpongEEENS5_IJNSA_ILi64EEENSA_ILi128EEESG_EEEaNS5_IJlSB_lEEEaSI_NS4_8TiledMMAINS4_8MMA_AtomIJNS4_4SM904GMMA27MMA_64x128x32_S32S8S8_SS_TNEEEENS4_6LayoutISC_NS5_IJNSA_ILi0EEESQ_SQ_EEEEENS5_IJNS4_10UnderscoreEST_ST_EEEEENS4_13SM90_TMA_LOADENS4_14ComposedLayoutINS4_7SwizzleILi3ELi4ELi3EEENS4_18smem_ptr_flag_bitsILi8EEENSP_INS5_IJNSA_ILi8EEESG_EEENS5_IJSG_SB_EEEEEEEvNS4_8identityESW_S16_vS17_EENS_8epilogue10collective6detail29Sm90TmaWarpSpecializedAdapterINS1A_15DefaultEpilogueIaSI_SI_NS19_6thread17LinearCombinationIaLi1EiiLNS1E_9ScaleType4KindE0ELNS_15FloatRoundStyleE2EaEENS1_15EpilogueDefaultEEEEEvvEEEEvNT_6ParamsE)
        /*0008*/ 	.word	0x000000a8


	//----- nvinfo : EIATTR_FRAME_SIZE
	.align		4
.L_15:
        /*000c*/ 	.byte	0x04, 0x11
        /*000e*/ 	.short	(.L_17 - .L_16)
	.align		4
.L_16:
        /*0010*/ 	.word	index@(_ZN7cutlass13device_kernelINS_4gemm6kernel13GemmUniversalIN4cute5tupleIJiiiiEEENS1_10collective13CollectiveMmaINS1_34MainloopSm90TmaGmmaWarpSpecializedILi6ENS5_IJNS4_1CILi1EEESB_SB_EEENS1_32KernelTmaWarpSpecializedPingpongEEENS5_IJNSA_ILi64EEENSA_ILi128EEESG_EEEaNS5_IJlSB_lEEEaSI_NS4_8TiledMMAINS4_8MMA_AtomIJNS4_4SM904GMMA27MMA_64x128x32_S32S8S8_SS_TNEEEENS4_6LayoutISC_NS5_IJNSA_ILi0EEESQ_SQ_EEEEENS5_IJNS4_10UnderscoreEST_ST_EEEEENS4_13SM90_TMA_LOADENS4_14ComposedLayoutINS4_7SwizzleILi3ELi4ELi3EEENS4_18smem_ptr_flag_bitsILi8EEENSP_INS5_IJNSA_ILi8EEESG_EEENS5_IJSG_SB_EEEEEEEvNS4_8identityESW_S16_vS17_EENS_8epilogue10collective6detail29Sm90TmaWarpSpecializedAdapterINS1A_15DefaultEpilogueIaSI_SI_NS19_6thread17LinearCombinationIaLi1EiiLNS1E_9ScaleType4KindE0ELNS_15FloatRoundStyleE2EaEENS1_15EpilogueDefaultEEEEEvvEEEEvNT_6ParamsE)
        /*0014*/ 	.word	0x00000008


	//----- nvinfo : EIATTR_MIN_STACK_SIZE
	.align		4
.L_17:
        /*0018*/ 	.byte	0x04, 0x12
        /*001a*/ 	.short	(.L_19 - .L_18)
	.align		4
.L_18:
        /*001c*/ 	.word	index@(_ZN7cutlass13device_kernelINS_4gemm6kernel13GemmUniversalIN4cute5tupleIJiiiiEEENS1_10collective13CollectiveMmaINS1_34MainloopSm90TmaGmmaWarpSpecializedILi6ENS5_IJNS4_1CILi1EEESB_SB_EEENS1_32KernelTmaWarpSpecializedPingpongEEENS5_IJNSA_ILi64EEENSA_ILi128EEESG_EEEaNS5_IJlSB_lEEEaSI_NS4_8TiledMMAINS4_8MMA_AtomIJNS4_4SM904GMMA27MMA_64x128x32_S32S8S8_SS_TNEEEENS4_6LayoutISC_NS5_IJNSA_ILi0EEESQ_SQ_EEEEENS5_IJNS4_10UnderscoreEST_ST_EEEEENS4_13SM90_TMA_LOADENS4_14ComposedLayoutINS4_7SwizzleILi3ELi4ELi3EEENS4_18smem_ptr_flag_bitsILi8EEENSP_INS5_IJNSA_ILi8EEESG_EEENS5_IJSG_SB_EEEEEEEvNS4_8identityESW_S16_vS17_EENS_8epilogue10collective6detail29Sm90TmaWarpSpecializedAdapterINS1A_15DefaultEpilogueIaSI_SI_NS19_6thread17LinearCombinationIaLi1EiiLNS1E_9ScaleType4KindE0ELNS_15FloatRoundStyleE2EaEENS1_15EpilogueDefaultEEEEEvvEEEEvNT_6ParamsE)
        /*0020*/ 	.word	0x00000008
.L_19:


//--------------------- .nv.compat                --------------------------
	.section	.nv.compat,"",@"SHT_CUDA_COMPAT_INFO"
	.align	4
        /*0000*/ 	.byte	0x02, 0x09, 0x01, 0x00, 0x02, 0x02, 0x04, 0x00, 0x02, 0x05, 0x05, 0x00, 0x03, 0x07, 0x01, 0x01
        /*0010*/ 	.byte	0x02, 0x03, 0x01, 0x00, 0x02, 0x06, 0x01, 0x00, 0x04, 0x0b, 0x08, 0x00, 0x00, 0x00, 0x00, 0x00
        /*0020*/ 	.byte	0x00, 0x00, 0x00, 0x00


//--------------------- .nv.info._ZN7cutlass13device_kernelINS_4gemm6kernel13GemmUniversalIN4cute5tupleIJiiiiEEENS1_10collective13CollectiveMmaINS1_34MainloopSm90TmaGmmaWarpSpecializedILi6ENS5_IJNS4_1CILi1EEESB_SB_EEENS1_32KernelTmaWarpSpecializedPingpongEEENS5_IJNSA_ILi64EEENSA_ILi128EEESG_EEEaNS5_IJlSB_lEEEaSI_NS4_8TiledMMAINS4_8MMA_AtomIJNS4_4SM904GMMA27MMA_64x128x32_S32S8S8_SS_TNEEEENS4_6LayoutISC_NS5_IJNSA_ILi0EEESQ_SQ_EEEEENS5_IJNS4_10UnderscoreEST_ST_EEEEENS4_13SM90_TMA_LOADENS4_14ComposedLayoutINS4_7SwizzleILi3ELi4ELi3EEENS4_18smem_ptr_flag_bitsILi8EEENSP_INS5_IJNSA_ILi8EEESG_EEENS5_IJSG_SB_EEEEEEEvNS4_8identityESW_S16_vS17_EENS_8epilogue10collective6detail29Sm90TmaWarpSpecializedAdapterINS1A_15DefaultEpilogueIaSI_SI_NS19_6thread17LinearCombinationIaLi1EiiLNS1E_9ScaleType4KindE0ELNS_15FloatRoundStyleE2EaEENS1_15EpilogueDefaultEEEEEvvEEEEvNT_6ParamsE --------------------------
	.section	.nv.info._ZN7cutlass13device_kernelINS_4gemm6kernel13GemmUniversalIN4cute5tupleIJiiiiEEENS1_10collective13CollectiveMmaINS1_34MainloopSm90TmaGmmaWarpSpecializedILi6ENS5_IJNS4_1CILi1EEESB_SB_EEENS1_32KernelTmaWarpSpecializedPingpongEEENS5_IJNSA_ILi64EEENSA_ILi128EEESG_EEEaNS5_IJlSB_lEEEaSI_NS4_8TiledMMAINS4_8MMA_AtomIJNS4_4SM904GMMA27MMA_64x128x32_S32S8S8_SS_TNEEEENS4_6LayoutISC_NS5_IJNSA_ILi0EEESQ_SQ_EEEEENS5_IJNS4_10UnderscoreEST_ST_EEEEENS4_13SM90_TMA_LOADENS4_14ComposedLayoutINS4_7SwizzleILi3ELi4ELi3EEENS4_18smem_ptr_flag_bitsILi8EEENSP_INS5_IJNSA_ILi8EEESG_EEENS5_IJSG_SB_EEEEEEEvNS4_8identityESW_S16_vS17_EENS_8epilogue10collective6detail29Sm90TmaWarpSpecializedAdapterINS1A_15DefaultEpilogueIaSI_SI_NS19_6thread17LinearCombinationIaLi1EiiLNS1E_9ScaleType4KindE0ELNS_15FloatRoundStyleE2EaEENS1_15EpilogueDefaultEEEEEvvEEEEvNT_6ParamsE,"",@"SHT_CUDA_INFO"
	.sectionflags	@""
	.align	4


	//----- nvinfo : EIATTR_CUDA_API_VERSION
	.align		4
        /*0000*/ 	.byte	0x04, 0x37
        /*0002*/ 	.short	(.L_21 - .L_20)
.L_20:
        /*0004*/ 	.word	0x00000082


	//----- nvinfo : EIATTR_KPARAM_INFO
	.align		4
.L_21:
        /*0008*/ 	.byte	0x04, 0x17
        /*000a*/ 	.short	(.L_23 - .L_22)
.L_22:
        /*000c*/ 	.word	0x00000000
        /*0010*/ 	.short	0x0000
        /*0012*/ 	.short	0x0070
        /*0014*/ 	.byte	0x00, 0xf0, 0x01, 0x10


	//----- nvinfo : EIATTR_SPARSE_MMA_MASK
	.align		4
.L_23:
        /*0018*/ 	.byte	0x03, 0x50
        /*001a*/ 	.short	0x0000


	//----- nvinfo : EIATTR_MAXREG_COUNT
	.align		4
        /*001c*/ 	.byte	0x03, 0x1b
        /*001e*/ 	.short	0x00a8


	//----- nvinfo : EIATTR_NUM_BARRIERS
	.align		4
        /*0020*/ 	.byte	0x02, 0x4c
        /*0022*/ 	.byte	0x01
	.zero		1


	//----- nvinfo : EIATTR_EXTERNS
	.align		4
        /*0024*/ 	.byte	0x04, 0x0f
        /*0026*/ 	.short	(.L_25 - .L_24)


	//   ....[0]....
	.align		4
.L_24:
        /*0028*/ 	.word	index@(__assertfail)


	//----- nvinfo : EIATTR_ANNOTATIONS
	.align		4
.L_25:
        /*002c*/ 	.byte	0x04, 0x55
        /*002e*/ 	.short	(.L_27 - .L_26)


	//   ....[0]....
.L_26:
        /*0030*/ 	.word	0x00000001
        /*0034*/ 	.byte	0x10, 0x0b, 0x00, 0x00, 0x01, 0x00, 0x00, 0x00, 0x30, 0x12, 0x00, 0x00, 0x01, 0x00, 0x00, 0x00
        /*0044*/ 	.byte	0xb0, 0x53, 0x00, 0x00, 0x01, 0x00, 0x00, 0x00, 0x70, 0x5f, 0x00, 0x00


	//----- nvinfo : EIATTR_MERCURY_ISA_VERSION
	.align		4
.L_27:
        /*0050*/ 	.byte	0x03, 0x5f
        /*0052*/ 	.short	0x0101


	//----- nvinfo : EIATTR_INT_WARP_WIDE_INSTR_OFFSETS
	.align		4
        /*0054*/ 	.byte	0x04, 0x31
        /*0056*/ 	.short	(.L_29 - .L_28)


	//   ....[0]....
.L_28:
        /*0058*/ 	.word	0x00000470


	//   ....[1]....
        /*005c*/ 	.word	0x00000490


	//   ....[2]....
        /*0060*/ 	.word	0x00000510


	//   ....[3]....
        /*0064*/ 	.word	0x00000520


	//   ....[4]....
        /*0068*/ 	.word	0x00000530


	//   ....[5]....
        /*006c*/ 	.word	0x00000550


	//   ....[6]....
        /*0070*/ 	.word	0x000005a0


	//   ....[7]....
        /*0074*/ 	.word	0x000005c0


	//----- nvinfo : EIATTR_COOP_GROUP_MASK_REGIDS
	.align		4
.L_29:
        /*0078*/ 	.byte	0x04, 0x29
        /*007a*/ 	.short	(.L_31 - .L_30)


	//   ....[0]....
.L_30:
        /*007c*/ 	.word	0xffffffff


	//   ....[1]....
        /*0080*/ 	.word	0xffffffff


	//   ....[2]....
        /*0084*/ 	.word	0xffffffff


	//   ....[3]....
        /*0088*/ 	.word	0xffffffff


	//   ....[4]....
        /*008c*/ 	.word	0xffffffff


	//   ....[5]....
        /*0090*/ 	.word	0xffffffff


	//----- nvinfo : EIATTR_COOP_GROUP_INSTR_OFFSETS
	.align		4
.L_31:
        /*0094*/ 	.byte	0x04, 0x28
        /*0096*/ 	.short	(.L_33 - .L_32)


	//   ....[0]....
.L_32:
        /*0098*/ 	.word	0x00000070


	//   ....[1]....
        /*009c*/ 	.word	0x00000080


	//   ....[2]....
        /*00a0*/ 	.word	0x00000140


	//   ....[3]....
        /*00a4*/ 	.word	0x00000310


	//   ....[4]....
        /*00a8*/ 	.word	0x00000350


	//   ....[5]....
        /*00ac*/ 	.word	0x00000390


	//----- nvinfo : EIATTR_REG_RECONFIG
	.align		4
.L_33:
        /*00b0*/ 	.byte	0x01, 0x54
	.zero		2


	//----- nvinfo : EIATTR_SYSCALL_OFFSETS
	.align		4
        /*00b4*/ 	.byte	0x04, 0x46
        /*00b6*/ 	.short	(.L_35 - .L_34)


	//   ....[0]....
.L_34:
        /*00b8*/ 	.word	0x00001670


	//----- nvinfo : EIATTR_MBARRIER_INSTR_OFFSETS
	.align		4
.L_35:
        /*00bc*/ 	.byte	0x04, 0x39
        /*00be*/ 	.short	(.L_37 - .L_36)


	//   ....[0]....
.L_36:
        /*00c0*/ 	.word	0x00000240
        /*00c4*/ 	.word	0x000000ff
        /*00c8*/ 	.word	0x00000000
        /*00cc*/ 	.short	0x0100
        /*00ce*/ 	.byte	0x08
	.zero		1


	//   ....[1]....
        /*00d0*/ 	.word	0x00000250
        /*00d4*/ 	.word	0x000000ff
        /*00d8*/ 	.word	0x00000030
        /*00dc*/ 	.short	0x0100
        /*00de*/ 	.byte	0x08
	.zero		1


	//   ....[2]....
        /*00e0*/ 	.word	0x00000260
        /*00e4*/ 	.word	0x000000ff
        /*00e8*/ 	.word	0x00000008
        /*00ec*/ 	.short	0x0100
        /*00ee*/ 	.byte	0x08
	.zero		1


	//   ....[3]....
        /*00f0*/ 	.word	0x00000270
        /*00f4*/ 	.word	0x000000ff
        /*00f8*/ 	.word	0x00000038
        /*00fc*/ 	.short	0x0100
        /*00fe*/ 	.byte	0x08
	.zero		1


	//   ....[4]....
        /*0100*/ 	.word	0x00000280
        /*0104*/ 	.word	0x000000ff
        /*0108*/ 	.word	0x00000010
        /*010c*/ 	.short	0x0100
        /*010e*/ 	.byte	0x08
	.zero		1


	//   ....[5]....
        /*0110*/ 	.word	0x00000290
        /*0114*/ 	.word	0x000000ff
        /*0118*/ 	.word	0x00000040
        /*011c*/ 	.short	0x0100
        /*011e*/ 	.byte	0x08
	.zero		1


	//   ....[6]....
        /*0120*/ 	.word	0x000002a0
        /*0124*/ 	.word	0x000000ff
        /*0128*/ 	.word	0x00000018
        /*012c*/ 	.short	0x0100
        /*012e*/ 	.byte	0x08
	.zero		1


	//   ....[7]....
        /*0130*/ 	.word	0x000002b0
        /*0134*/ 	.word	0x000000ff
        /*0138*/ 	.word	0x00000048
        /*013c*/ 	.short	0x0100
        /*013e*/ 	.byte	0x08
	.zero		1


	//   ....[8]....
        /*0140*/ 	.word	0x000002c0
        /*0144*/ 	.word	0x000000ff
        /*0148*/ 	.word	0x00000020
        /*014c*/ 	.short	0x0100
        /*014e*/ 	.byte	0x08
	.zero		1


	//   ....[9]....
        /*0150*/ 	.word	0x000002d0
        /*0154*/ 	.word	0x000000ff
        /*0158*/ 	.word	0x00000050
        /*015c*/ 	.short	0x0100
        /*015e*/ 	.byte	0x08
	.zero		1


	//   ....[10]....
        /*0160*/ 	.word	0x000002e0
        /*0164*/ 	.word	0x000000ff
        /*0168*/ 	.word	0x00000028
        /*016c*/ 	.short	0x0100
        /*016e*/ 	.byte	0x08
	.zero		1


	//   ....[11]....
        /*0170*/ 	.word	0x000002f0
        /*0174*/ 	.word	0x000000ff
        /*0178*/ 	.word	0x00000058
        /*017c*/ 	.short	0x0100
        /*017e*/ 	.byte	0x08
	.zero		1


	//   ....[12]....
        /*0180*/ 	.word	0x00000600
        /*0184*/ 	.word	0x000000ff
        /*0188*/ 	.word	0x00000090
        /*018c*/ 	.short	0x0100
        /*018e*/ 	.byte	0x08
	.zero		1


	//   ....[13]....
        /*0190*/ 	.word	0x00000670
        /*0194*/ 	.word	0x000000ff
        /*0198*/ 	.word	0x00000098
        /*019c*/ 	.short	0x0100
        /*019e*/ 	.byte	0x08
	.zero		1


	//   ....[14]....
        /*01a0*/ 	.word	0x00000690
        /*01a4*/ 	.word	0x000000ff
        /*01a8*/ 	.word	0x00000070
        /*01ac*/ 	.short	0x0100
        /*01ae*/ 	.byte	0x09
	.zero		1


	//   ....[15]....
        /*01b0*/ 	.word	0x000006a0
        /*01b4*/ 	.word	0x000000ff
        /*01b8*/ 	.word	0x00000078
        /*01bc*/ 	.short	0x0100
        /*01be*/ 	.byte	0x09
	.zero		1


	//   ....[16]....
        /*01c0*/ 	.word	0x000006b0
        /*01c4*/ 	.word	0x000000ff
        /*01c8*/ 	.word	0x00000080
        /*01cc*/ 	.short	0x0100
        /*01ce*/ 	.byte	0x09
	.zero		1


	//   ....[17]....
        /*01d0*/ 	.word	0x000006c0
        /*01d4*/ 	.word	0x000000ff
        /*01d8*/ 	.word	0x00000088
        /*01dc*/ 	.short	0x0100
        /*01de*/ 	.byte	0x09
	.zero		1


	//   ....[18]....
        /*01e0*/ 	.word	0x00001530
        /*01e4*/ 	.word	0x000000ff
        /*01e8*/ 	.word	0xfffffff8
        /*01ec*/ 	.short	0x010a
        /*01ee*/ 	.byte	0x2b
	.zero		1


	//   ....[19]....
        /*01f0*/ 	.word	0x00001700
        /*01f4*/ 	.word	0x00000003
        /*01f8*/ 	.word	0x00000000
        /*01fc*/ 	.short	0x010a
        /*01fe*/ 	.byte	0x3f
	.zero		1


	//   ....[20]....
        /*0200*/ 	.word	0x00001760
        /*0204*/ 	.word	0x00000003
        /*0208*/ 	.word	0x00000000
        /*020c*/ 	.short	0x010a
        /*020e*/ 	.byte	0x3f
	.zero		1


	//   ....[21]....
        /*0210*/ 	.word	0x00001ac0
        /*0214*/ 	.word	0x000000ff
        /*0218*/ 	.word	0x00000000
        /*021c*/ 	.short	0x010a
        /*021e*/ 	.byte	0x04
	.zero		1


	//   ....[22]....
        /*0220*/ 	.word	0x00001b00
        /*0224*/ 	.word	0x000000ff
        /*0228*/ 	.word	0x00000000
        /*022c*/ 	.short	0x010a
        /*022e*/ 	.byte	0x04
	.zero		1


	//   ....[23]....
        /*0230*/ 	.word	0x00001d60
        /*0234*/ 	.word	0x000000ff
        /*0238*/ 	.word	0x00000000
        /*023c*/ 	.short	0x0101
        /*023e*/ 	.byte	0x04
	.zero		1


	//   ....[24]....
        /*0240*/ 	.word	0x00001e60
        /*0244*/ 	.word	0x00000003
        /*0248*/ 	.word	0x00000000
        /*024c*/ 	.short	0x0101
        /*024e*/ 	.byte	0x2e
	.zero		1


	//   ....[25]....
        /*0250*/ 	.word	0x00001f30
        /*0254*/ 	.word	0x000000ff
        /*0258*/ 	.word	0x00000000
        /*025c*/ 	.short	0x0101
        /*025e*/ 	.byte	0x06
	.zero		1


	//   ....[26]....
        /*0260*/ 	.word	0x00001fa0
        /*0264*/ 	.word	0x000000ff
        /*0268*/ 	.word	0x00000008
        /*026c*/ 	.short	0x010a
        /*026e*/ 	.byte	0x2b
	.zero		1


	//   ....[27]....
        /*0270*/ 	.word	0x000053f0
        /*0274*/ 	.word	0x00000000
        /*0278*/ 	.word	0x00000000
        /*027c*/ 	.short	0x0101
        /*027e*/ 	.byte	0x2e
	.zero		1


	//   ....[28]....
        /*0280*/ 	.word	0x00005ce0
        /*0284*/ 	.word	0x0000000b
        /*0288*/ 	.word	0x00000030
        /*028c*/ 	.short	0x010a
        /*028e*/ 	.byte	0x3f
	.zero		1


	//   ....[29]....
        /*0290*/ 	.word	0x000060a0
        /*0294*/ 	.word	0x00000006
        /*0298*/ 	.word	0x00000098
        /*029c*/ 	.short	0x0101
        /*029e*/ 	.byte	0x3f
	.zero		1


	//   ....[30]....
        /*02a0*/ 	.word	0x000067c0
        /*02a4*/ 	.word	0x00000007
        /*02a8*/ 	.word	0x00000000
        /*02ac*/ 	.short	0x010a
        /*02ae*/ 	.byte	0x3f
	.zero		1


	//   ....[31]....
        /*02b0*/ 	.word	0x00006840
        /*02b4*/ 	.word	0x00000006
        /*02b8*/ 	.word	0x00000000
        /*02bc*/ 	.short	0x010a
        /*02be*/ 	.byte	0x3f
	.zero		1


	//   ....[32]....
        /*02c0*/ 	.word	0x000068d0
        /*02c4*/ 	.word	0x00000007
        /*02c8*/ 	.word	0x00000000
        /*02cc*/ 	.short	0x010a
        /*02ce*/ 	.byte	0x3f
	.zero		1


	//   ....[33]....
        /*02d0*/ 	.word	0x00006960
        /*02d4*/ 	.word	0x00000006
        /*02d8*/ 	.word	0x00000000
        /*02dc*/ 	.short	0x010a
        /*02de*/ 	.byte	0x3f
	.zero		1


	//   ....[34]....
        /*02e0*/ 	.word	0x000069f0
        /*02e4*/ 	.word	0x00000007
        /*02e8*/ 	.word	0x00000000
        /*02ec*/ 	.short	0x010a
        /*02ee*/ 	.byte	0x3f
	.zero		1


	//   ....[35]....
        /*02f0*/ 	.word	0x00006a80
        /*02f4*/ 	.word	0x00000005
        /*02f8*/ 	.word	0x00000000
        /*02fc*/ 	.short	0x010a
        /*02fe*/ 	.byte	0x3f
	.zero		1


	//   ....[36]....
        /*0300*/ 	.word	0x00006af0
        /*0304*/ 	.word	0x00000003
        /*0308*/ 	.word	0xfffffff8
        /*030c*/ 	.short	0x010a
        /*030e*/ 	.byte	0x3f
	.zero		1


	//   ....[37]....
        /*0310*/ 	.word	0x00006b40
        /*0314*/ 	.word	0x00000003
        /*0318*/ 	.word	0x00000000
        /*031c*/ 	.short	0x010a
        /*031e*/ 	.byte	0x3f
	.zero		1


	//   ....[38]....
        /*0320*/ 	.word	0x00006ba0
        /*0324*/ 	.word	0x00000004
        /*0328*/ 	.word	0x00000000
        /*032c*/ 	.short	0x010a
        /*032e*/ 	.byte	0x3f
	.zero		1


	//   ....[39]....
        /*0330*/ 	.word	0x00006c00
        /*0334*/ 	.word	0x00000004
        /*0338*/ 	.word	0x00000008
        /*033c*/ 	.short	0x010a
        /*033e*/ 	.byte	0x3f
	.zero		1


	//   ....[40]....
        /*0340*/ 	.word	0x00006cd0
        /*0344*/ 	.word	0x0000000b
        /*0348*/ 	.word	0x00000030
        /*034c*/ 	.short	0x010a
        /*034e*/ 	.byte	0x3f
	.zero		1


	//   ....[41]....
        /*0350*/ 	.word	0x00006da0
        /*0354*/ 	.word	0x00000007
        /*0358*/ 	.word	0x00000000
        /*035c*/ 	.short	0x010a
        /*035e*/ 	.byte	0x3f
	.zero		1


	//   ....[42]....
        /*0360*/ 	.word	0x00006df0
        /*0364*/ 	.word	0x00000006
        /*0368*/ 	.word	0x00000000
        /*036c*/ 	.short	0x010a
        /*036e*/ 	.byte	0x3f
	.zero		1


	//   ....[43]....
        /*0370*/ 	.word	0x00006e40
        /*0374*/ 	.word	0x00000007
        /*0378*/ 	.word	0x00000000
        /*037c*/ 	.short	0x010a
        /*037e*/ 	.byte	0x3f
	.zero		1


	//   ....[44]....
        /*0380*/ 	.word	0x00006e90
        /*0384*/ 	.word	0x00000006
        /*0388*/ 	.word	0x00000000
        /*038c*/ 	.short	0x010a
        /*038e*/ 	.byte	0x3f
	.zero		1


	//   ....[45]....
        /*0390*/ 	.word	0x00006ee0
        /*0394*/ 	.word	0x00000007
        /*0398*/ 	.word	0x00000000
        /*039c*/ 	.short	0x010a
        /*039e*/ 	.byte	0x3f
	.zero		1


	//----- nvinfo : EIATTR_NUM_MBARRIERS
	.align		4
.L_37:
        /*03a0*/ 	.byte	0x03, 0x38
        /*03a2*/ 	.short	0x0012


	//----- nvinfo : EIATTR_EXIT_INSTR_OFFSETS
	.align		4
        /*03a4*/ 	.byte	0x04, 0x1c
        /*03a6*/ 	.short	(.L_39 - .L_38)


	//   ....[0]....
.L_38:
        /*03a8*/ 	.word	0x000011c0


	//   ....[1]....
        /*03ac*/ 	.word	0x00001220


	//   ....[2]....
        /*03b0*/ 	.word	0x00005a10


	//   ....[3]....
        /*03b4*/ 	.word	0x00005a40


	//   ....[4]....
        /*03b8*/ 	.word	0x00006ad0


	//----- nvinfo : EIATTR_MAX_THREADS
	.align		4
.L_39:
        /*03bc*/ 	.byte	0x04, 0x05
        /*03be*/ 	.short	(.L_41 - .L_40)
.L_40:
        /*03c0*/ 	.word	0x00000180
        /*03c4*/ 	.word	0x00000001
        /*03c8*/ 	.word	0x00000001


	//----- nvinfo : EIATTR_CRS_STACK_SIZE
	.align		4
.L_41:
        /*03cc*/ 	.byte	0x04, 0x1e
        /*03ce*/ 	.short	(.L_43 - .L_42)
.L_42:
        /*03d0*/ 	.word	0x00000000


	//----- nvinfo : EIATTR_CBANK_PARAM_SIZE
	.align		4
.L_43:
        /*03d4*/ 	.byte	0x03, 0x19
        /*03d6*/ 	.short	0x0470


	//----- nvinfo : EIATTR_PARAM_CBANK
	.align		4
        /*03d8*/ 	.byte	0x04, 0x0a
        /*03da*/ 	.short	(.L_45 - .L_44)
	.align		4
.L_44:
        /*03dc*/ 	.word	index@(.nv.constant0._ZN7cutlass13device_kernelINS_4gemm6kernel13GemmUniversalIN4cute5tupleIJiiiiEEENS1_10collective13CollectiveMmaINS1_34MainloopSm90TmaGmmaWarpSpecializedILi6ENS5_IJNS4_1CILi1EEESB_SB_EEENS1_32KernelTmaWarpSpecializedPingpongEEENS5_IJNSA_ILi64EEENSA_ILi128EEESG_EEEaNS5_IJlSB_lEEEaSI_NS4_8TiledMMAINS4_8MMA_AtomIJNS4_4SM904GMMA27MMA_64x128x32_S32S8S8_SS_TNEEEENS4_6LayoutISC_NS5_IJNSA_ILi0EEESQ_SQ_EEEEENS5_IJNS4_10UnderscoreEST_ST_EEEEENS4_13SM90_TMA_LOADENS4_14ComposedLayoutINS4_7SwizzleILi3ELi4ELi3EEENS4_18smem_ptr_flag_bitsILi8EEENSP_INS5_IJNSA_ILi8EEESG_EEENS5_IJSG_SB_EEEEEEEvNS4_8identityESW_S16_vS17_EENS_8epilogue10collective6detail29Sm90TmaWarpSpecializedAdapterINS1A_15DefaultEpilogueIaSI_SI_NS19_6thread17LinearCombinationIaLi1EiiLNS1E_9ScaleType4KindE0ELNS_15FloatRoundStyleE2EaEENS1_15EpilogueDefaultEEEEEvvEEEEvNT_6ParamsE)
        /*03e0*/ 	.short	0x0210
        /*03e2*/ 	.short	0x0470


	//----- nvinfo : EIATTR_SW_WAR
	.align		4
.L_45:
        /*03e4*/ 	.byte	0x04, 0x36
        /*03e6*/ 	.short	(.L_47 - .L_46)
.L_46:
        /*03e8*/ 	.word	0x00000008
.L_47:


//--------------------- .nv.callgraph             --------------------------
	.section	.nv.callgraph,"",@"SHT_CUDA_CALLGRAPH"
	.align	4
	.sectionentsize	8
	.align		4
        /*0000*/ 	.word	0x00000000
	.align		4
        /*0004*/ 	.word	0xffffffff
	.align		4
        /*0008*/ 	.word	index@(_ZN7cutlass13device_kernelINS_4gemm6kernel13GemmUniversalIN4cute5tupleIJiiiiEEENS1_10collective13CollectiveMmaINS1_34MainloopSm90TmaGmmaWarpSpecializedILi6ENS5_IJNS4_1CILi1EEESB_SB_EEENS1_32KernelTmaWarpSpecializedPingpongEEENS5_IJNSA_ILi64EEENSA_ILi128EEESG_EEEaNS5_IJlSB_lEEEaSI_NS4_8TiledMMAINS4_8MMA_AtomIJNS4_4SM904GMMA27MMA_64x128x32_S32S8S8_SS_TNEEEENS4_6LayoutISC_NS5_IJNSA_ILi0EEESQ_SQ_EEEEENS5_IJNS4_10UnderscoreEST_ST_EEEEENS4_13SM90_TMA_LOADENS4_14ComposedLayoutINS4_7SwizzleILi3ELi4ELi3EEENS4_18smem_ptr_flag_bitsILi8EEENSP_INS5_IJNSA_ILi8EEESG_EEENS5_IJSG_SB_EEEEEEEvNS4_8identityESW_S16_vS17_EENS_8epilogue10collective6detail29Sm90TmaWarpSpecializedAdapterINS1A_15DefaultEpilogueIaSI_SI_NS19_6thread17LinearCombinationIaLi1EiiLNS1E_9ScaleType4KindE0ELNS_15FloatRoundStyleE2EaEENS1_15EpilogueDefaultEEEEEvvEEEEvNT_6ParamsE)
	.align		4
        /*000c*/ 	.word	index@(__assertfail)
	.align		4
        /*0010*/ 	.word	0x00000000
	.align		4
        /*0014*/ 	.word	0xfffffffe
	.align		4
        /*0018*/ 	.word	0x00000000
	.align		4
        /*001c*/ 	.word	0xfffffffd
	.align		4
        /*0020*/ 	.word	0x00000000
	.align		4
        /*0024*/ 	.word	0xfffffffc


//--------------------- .nv.constant4             --------------------------
	.section	.nv.constant4,"a",@progbits
	.align	8
	.align		8
.nv.constant4:
        /*0000*/ 	.dword	__assertfail
	.align		8
        /*0008*/ 	.dword	__unnamed_1
	.align		8
        /*0010*/ 	.dword	_ZN40_INTERNAL_2fb90ecb_4_k_cu_ed2d8078_227954cuda3std3__45__cpo5beginE
	.align		8
        /*0018*/ 	.dword	_ZN40_INTERNAL_2fb90ecb_4_k_cu_ed2d8078_227954cuda3std3__45__cpo3endE
	.align		8
        /*0020*/ 	.dword	_ZN40_INTERNAL_2fb90ecb_4_k_cu_ed2d8078_227954cuda3std3__45__cpo6cbeginE
	.align		8
        /*0028*/ 	.dword	_ZN40_INTERNAL_2fb90ecb_4_k_cu_ed2d8078_227954cuda3std3__45__cpo4cendE
	.align		8
        /*0030*/ 	.dword	_ZN40_INTERNAL_2fb90ecb_4_k_cu_ed2d8078_227954cuda3std3__442_GLOBAL__N__2fb90ecb_4_k_cu_ed2d8078_227956ignoreE
	.align		8
        /*0038*/ 	.dword	_ZN40_INTERNAL_2fb90ecb_4_k_cu_ed2d8078_227954cuda3std3__419piecewise_constructE
	.align		8
        /*0040*/ 	.dword	_ZN40_INTERNAL_2fb90ecb_4_k_cu_ed2d8078_227954cuda3std3__48in_placeE
	.align		8
        /*0048*/ 	.dword	_ZN40_INTERNAL_2fb90ecb_4_k_cu_ed2d8078_227954cuda3std6ranges3__45__cpo4swapE
	.align		8
        /*0050*/ 	.dword	_ZN40_INTERNAL_2fb90ecb_4_k_cu_ed2d8078_227954cuda3std6ranges3__45__cpo9iter_moveE
	.align		8
        /*0058*/ 	.dword	_ZN40_INTERNAL_2fb90ecb_4_k_cu_ed2d8078_227954cute7productE
	.align		8
        /*0060*/ 	.dword	_ZN40_INTERNAL_2fb90ecb_4_k_cu_ed2d8078_227954cute1_E
	.align		8
        /*0068*/ 	.dword	$str$22
	.align		8
        /*0070*/ 	.dword	$str$23


//--------------------- .text._ZN7cutlass13device_kernelINS_4gemm6kernel13GemmUniversalIN4cute5tupleIJiiiiEEENS1_10collective13CollectiveMmaINS1_34MainloopSm90TmaGmmaWarpSpecializedILi6ENS5_IJNS4_1CILi1EEESB_SB_EEENS1_32KernelTmaWarpSpecializedPingpongEEENS5_IJNSA_ILi64EEENSA_ILi128EEESG_EEEaNS5_IJlSB_lEEEaSI_NS4_8TiledMMAINS4_8MMA_AtomIJNS4_4SM904GMMA27MMA_64x128x32_S32S8S8_SS_TNEEEENS4_6LayoutISC_NS5_IJNSA_ILi0EEESQ_SQ_EEEEENS5_IJNS4_10UnderscoreEST_ST_EEEEENS4_13SM90_TMA_LOADENS4_14ComposedLayoutINS4_7SwizzleILi3ELi4ELi3EEENS4_18smem_ptr_flag_bitsILi8EEENSP_INS5_IJNSA_ILi8EEESG_EEENS5_IJSG_SB_EEEEEEEvNS4_8identityESW_S16_vS17_EENS_8epilogue10collective6detail29Sm90TmaWarpSpecializedAdapterINS1A_15DefaultEpilogueIaSI_SI_NS19_6thread17LinearCombinationIaLi1EiiLNS1E_9ScaleType4KindE0ELNS_15FloatRoundStyleE2EaEENS1_15EpilogueDefaultEEEEEvvEEEEvNT_6ParamsE --------------------------
	.section	.text._ZN7cutlass13device_kernelINS_4gemm6kernel13GemmUniversalIN4cute5tupleIJiiiiEEENS1_10collective13CollectiveMmaINS1_34MainloopSm90TmaGmmaWarpSpecializedILi6ENS5_IJNS4_1CILi1EEESB_SB_EEENS1_32KernelTmaWarpSpecializedPingpongEEENS5_IJNSA_ILi64EEENSA_ILi128EEESG_EEEaNS5_IJlSB_lEEEaSI_NS4_8TiledMMAINS4_8MMA_AtomIJNS4_4SM904GMMA27MMA_64x128x32_S32S8S8_SS_TNEEEENS4_6LayoutISC_NS5_IJNSA_ILi0EEESQ_SQ_EEEEENS5_IJNS4_10UnderscoreEST_ST_EEEEENS4_13SM90_TMA_LOADENS4_14ComposedLayoutINS4_7SwizzleILi3ELi4ELi3EEENS4_18smem_ptr_flag_bitsILi8EEENSP_INS5_IJNSA_ILi8EEESG_EEENS5_IJSG_SB_EEEEEEEvNS4_8identityESW_S16_vS17_EENS_8epilogue10collective6detail29Sm90TmaWarpSpecializedAdapterINS1A_15DefaultEpilogueIaSI_SI_NS19_6thread17LinearCombinationIaLi1EiiLNS1E_9ScaleType4KindE0ELNS_15FloatRoundStyleE2EaEENS1_15EpilogueDefaultEEEEEvvEEEEvNT_6ParamsE,"ax",@progbits
	.align	128
.text._ZN7cutlass13device_kernelINS_4gemm6kernel13GemmUniversalIN4cute5tupleIJiiiiEEENS1_10collective13CollectiveMmaINS1_34MainloopSm90TmaGmmaWarpSpecializedILi6ENS5_IJNS4_1CILi1EEESB_SB_EEENS1_32KernelTmaWarpSpecializedPingpongEEENS5_IJNSA_ILi64EEENSA_ILi128EEESG_EEEaNS5_IJlSB_lEEEaSI_NS4_8TiledMMAINS4_8MMA_AtomIJNS4_4SM904GMMA27MMA_64x128x32_S32S8S8_SS_TNEEEENS4_6LayoutISC_NS5_IJNSA_ILi0EEESQ_SQ_EEEEENS5_IJNS4_10UnderscoreEST_ST_EEEEENS4_13SM90_TMA_LOADENS4_14ComposedLayoutINS4_7SwizzleILi3ELi4ELi3EEENS4_18smem_ptr_flag_bitsILi8EEENSP_INS5_IJNSA_ILi8EEESG_EEENS5_IJSG_SB_EEEEEEEvNS4_8identityESW_S16_vS17_EENS_8epilogue10collective6detail29Sm90TmaWarpSpecializedAdapterINS1A_15DefaultEpilogueIaSI_SI_NS19_6thread17LinearCombinationIaLi1EiiLNS1E_9ScaleType4KindE0ELNS_15FloatRoundStyleE2EaEENS1_15EpilogueDefaultEEEEEvvEEEEvNT_6ParamsE:
        .type           _ZN7cutlass13device_kernelINS_4gemm6kernel13GemmUniversalIN4cute5tupleIJiiiiEEENS1_10collective13CollectiveMmaINS1_34MainloopSm90TmaGmmaWarpSpecializedILi6ENS5_IJNS4_1CILi1EEESB_SB_EEENS1_32KernelTmaWarpSpecializedPingpongEEENS5_IJNSA_ILi64EEENSA_ILi128EEESG_EEEaNS5_IJlSB_lEEEaSI_NS4_8TiledMMAINS4_8MMA_AtomIJNS4_4SM904GMMA27MMA_64x128x32_S32S8S8_SS_TNEEEENS4_6LayoutISC_NS5_IJNSA_ILi0EEESQ_SQ_EEEEENS5_IJNS4_10UnderscoreEST_ST_EEEEENS4_13SM90_TMA_LOADENS4_14ComposedLayoutINS4_7SwizzleILi3ELi4ELi3EEENS4_18smem_ptr_flag_bitsILi8EEENSP_INS5_IJNSA_ILi8EEESG_EEENS5_IJSG_SB_EEEEEEEvNS4_8identityESW_S16_vS17_EENS_8epilogue10collective6detail29Sm90TmaWarpSpecializedAdapterINS1A_15DefaultEpilogueIaSI_SI_NS19_6thread17LinearCombinationIaLi1EiiLNS1E_9ScaleType4KindE0ELNS_15FloatRoundStyleE2EaEENS1_15EpilogueDefaultEEEEEvvEEEEvNT_6ParamsE,@function
        .size           _ZN7cutlass13device_kernelINS_4gemm6kernel13GemmUniversalIN4cute5tupleIJiiiiEEENS1_10collective13CollectiveMmaINS1_34MainloopSm90TmaGmmaWarpSpecializedILi6ENS5_IJNS4_1CILi1EEESB_SB_EEENS1_32KernelTmaWarpSpecializedPingpongEEENS5_IJNSA_ILi64EEENSA_ILi128EEESG_EEEaNS5_IJlSB_lEEEaSI_NS4_8TiledMMAINS4_8MMA_AtomIJNS4_4SM904GMMA27MMA_64x128x32_S32S8S8_SS_TNEEEENS4_6LayoutISC_NS5_IJNSA_ILi0EEESQ_SQ_EEEEENS5_IJNS4_10UnderscoreEST_ST_EEEEENS4_13SM90_TMA_LOADENS4_14ComposedLayoutINS4_7SwizzleILi3ELi4ELi3EEENS4_18smem_ptr_flag_bitsILi8EEENSP_INS5_IJNSA_ILi8EEESG_EEENS5_IJSG_SB_EEEEEEEvNS4_8identityESW_S16_vS17_EENS_8epilogue10collective6detail29Sm90TmaWarpSpecializedAdapterINS1A_15DefaultEpilogueIaSI_SI_NS19_6thread17LinearCombinationIaLi1EiiLNS1E_9ScaleType4KindE0ELNS_15FloatRoundStyleE2EaEENS1_15EpilogueDefaultEEEEEvvEEEEvNT_6ParamsE,(.L_x_205 - _ZN7cutlass13device_kernelINS_4gemm6kernel13GemmUniversalIN4cute5tupleIJiiiiEEENS1_10collective13CollectiveMmaINS1_34MainloopSm90TmaGmmaWarpSpecializedILi6ENS5_IJNS4_1CILi1EEESB_SB_EEENS1_32KernelTmaWarpSpecializedPingpongEEENS5_IJNSA_ILi64EEENSA_ILi128EEESG_EEEaNS5_IJlSB_lEEEaSI_NS4_8TiledMMAINS4_8MMA_AtomIJNS4_4SM904GMMA27MMA_64x128x32_S32S8S8_SS_TNEEEENS4_6LayoutISC_NS5_IJNSA_ILi0EEESQ_SQ_EEEEENS5_IJNS4_10UnderscoreEST_ST_EEEEENS4_13SM90_TMA_LOADENS4_14ComposedLayoutINS4_7SwizzleILi3ELi4ELi3EEENS4_18smem_ptr_flag_bitsILi8EEENSP_INS5_IJNSA_ILi8EEESG_EEENS5_IJSG_SB_EEEEEEEvNS4_8identityESW_S16_vS17_EENS_8epilogue10collective6detail29Sm90TmaWarpSpecializedAdapterINS1A_15DefaultEpilogueIaSI_SI_NS19_6thread17LinearCombinationIaLi1EiiLNS1E_9ScaleType4KindE0ELNS_15FloatRoundStyleE2EaEENS1_15EpilogueDefaultEEEEEvvEEEEvNT_6ParamsE)
        .other          _ZN7cutlass13device_kernelINS_4gemm6kernel13GemmUniversalIN4cute5tupleIJiiiiEEENS1_10collective13CollectiveMmaINS1_34MainloopSm90TmaGmmaWarpSpecializedILi6ENS5_IJNS4_1CILi1EEESB_SB_EEENS1_32KernelTmaWarpSpecializedPingpongEEENS5_IJNSA_ILi64EEENSA_ILi128EEESG_EEEaNS5_IJlSB_lEEEaSI_NS4_8TiledMMAINS4_8MMA_AtomIJNS4_4SM904GMMA27MMA_64x128x32_S32S8S8_SS_TNEEEENS4_6LayoutISC_NS5_IJNSA_ILi0EEESQ_SQ_EEEEENS5_IJNS4_10UnderscoreEST_ST_EEEEENS4_13SM90_TMA_LOADENS4_14ComposedLayoutINS4_7SwizzleILi3ELi4ELi3EEENS4_18smem_ptr_flag_bitsILi8EEENSP_INS5_IJNSA_ILi8EEESG_EEENS5_IJSG_SB_EEEEEEEvNS4_8identityESW_S16_vS17_EENS_8epilogue10collective6detail29Sm90TmaWarpSpecializedAdapterINS1A_15DefaultEpilogueIaSI_SI_NS19_6thread17LinearCombinationIaLi1EiiLNS1E_9ScaleType4KindE0ELNS_15FloatRoundStyleE2EaEENS1_15EpilogueDefaultEEEEEvvEEEEvNT_6ParamsE,@"STO_CUDA_ENTRY STV_DEFAULT"
_ZN7cutlass13device_kernelINS_4gemm6kernel13GemmUniversalIN4cute5tupleIJiiiiEEENS1_10collective13CollectiveMmaINS1_34MainloopSm90TmaGmmaWarpSpecializedILi6ENS5_IJNS4_1CILi1EEESB_SB_EEENS1_32KernelTmaWarpSpecializedPingpongEEENS5_IJNSA_ILi64EEENSA_ILi128EEESG_EEEaNS5_IJlSB_lEEEaSI_NS4_8TiledMMAINS4_8MMA_AtomIJNS4_4SM904GMMA27MMA_64x128x32_S32S8S8_SS_TNEEEENS4_6LayoutISC_NS5_IJNSA_ILi0EEESQ_SQ_EEEEENS5_IJNS4_10UnderscoreEST_ST_EEEEENS4_13SM90_TMA_LOADENS4_14ComposedLayoutINS4_7SwizzleILi3ELi4ELi3EEENS4_18smem_ptr_flag_bitsILi8EEENSP_INS5_IJNSA_ILi8EEESG_EEENS5_IJSG_SB_EEEEEEEvNS4_8identityESW_S16_vS17_EENS_8epilogue10collective6detail29Sm90TmaWarpSpecializedAdapterINS1A_15DefaultEpilogueIaSI_SI_NS19_6thread17LinearCombinationIaLi1EiiLNS1E_9ScaleType4KindE0ELNS_15FloatRoundStyleE2EaEENS1_15EpilogueDefaultEEEEEvvEEEEvNT_6ParamsE:
[----:B------:R-:W0:Y:S02]  /*0000*/  LDC R1, c[0x0][0x28] ;  /* 0x00000a00ff017b82 */ /* 0x000e240000000800 */
[----:B0-----:R-:W-:Y:S01]  /*0010*/  VIADD R1, R1, 0xfffffff8 ;  /* 0xfffffff801017836 */ /* 0x001fe20000000000 */
[----:B------:R-:W0:Y:S01]  /*0020*/  S2R R5, SR_TID.X ;  /* 0x0000000000057919 */ /* 0x000e220000002100 */
[----:B------:R-:W-:Y:S01]  /*0030*/  ELECT P0, URZ, PT ;  /* 0x00000000003f782f */ /* 0x000fe20003800000 */
[----:B------:R-:W-:Y:S01]  /*0040*/  BSSY B0, `(.L_x_0) ;  /* 0x000000f000007945 */ /* 0x000fe20003800000 */
[--C-:B0-----:R-:W-:Y:S02]  /*0050*/  SHF.R.U32.HI R0, RZ, 0x5, R5.reuse ;  /* 0x00000005ff007819 */ /* 0x101fe40000011605 */
[----:B------:R-:W-:-:S03]  /*0060*/  SHF.R.U32.HI R4, RZ, 0x7, R5 ;  /* 0x00000007ff047819 */ /* 0x000fc60000011605 */
[----:B------:R-:W0:Y:S04]  /*0070*/  SHFL.IDX PT, R2, R0, RZ, 0x1f ;  /* 0x00001fff00027589 */ /* 0x000e2800000e0000 */
[----:B------:R1:W2:Y:S01]  /*0080*/  SHFL.IDX PT, R7, R4, RZ, 0x1f ;  /* 0x00001fff04077589 */ /* 0x0002a200000e0000 */
[----:B0-----:R-:W-:-:S13]  /*0090*/  ISETP.NE.OR P0, PT, R2, RZ, !P0 ;  /* 0x000000ff0200720c */ /* 0x001fda0004705670 */
[----:B-12---:R-:W-:Y:S05]  /*00a0*/  @P0 BRA `(.L_x_1) ;  /* 0x0000000000200947 */ /* 0x006fea0003800000 */
[----:B------:R-:W-:Y:S02]  /*00b0*/  ULDC.64 UR4, c[0x0][0x198] ;  /* 0x0000660000047ab9 */ /* 0x000fe40000000a00 */
[----:B------:R-:W-:Y:S02]  /*00c0*/  UIADD3 UR6, UP0, UR4, 0xf0, URZ ;  /* 0x000000f004067890 */ /* 0x000fe4000ff1e03f */
[----:B------:R-:W-:Y:S02]  /*00d0*/  UIADD3 UR4, UP1, UR4, 0x1f0, URZ ;  /* 0x000001f004047890 */ /* 0x000fe4000ff3e03f */
[----:B------:R-:W-:Y:S02]  /*00e0*/  UIADD3.X UR7, URZ, UR5, URZ, UP0, !UPT ;  /* 0x000000053f077290 */ /* 0x000fe400087fe43f */
[----:B------:R-:W-:-:S07]  /*00f0*/  UIADD3.X UR5, URZ, UR5, URZ, UP1, !UPT ;  /* 0x000000053f057290 */ /* 0x000fce0008ffe43f */
[----:B------:R0:W-:Y:S02]  /*0100*/  UTMACCTL.PF [UR6] ;  /* 0x00000000060079b9 */ /* 0x0001e40008040000 */
[----:B------:R0:W-:Y:S02]  /*0110*/  UTMACCTL.PF [UR4] ;  /* 0x00000000040079b9 */ /* 0x0001e40008040000 */
[----:B0-----:R-:W-:Y:S01]  /*0120*/  NOP ;  /* 0x0000000000007918 */ /* 0x001fe20000000000 */
.L_x_1:
[----:B------:R-:W-:Y:S05]  /*0130*/  BSYNC B0 ;  /* 0x0000000000007941 */ /* 0x000fea0003800000 */
.L_x_0:
[----:B------:R-:W0:Y:S02]  /*0140*/  SHFL.IDX PT, R3, R0, RZ, 0x1f ;  /* 0x00001fff00037589 */ /* 0x000e2400000e0000 */
[----:B0-----:R-:W-:-:S13]  /*0150*/  ISETP.NE.AND P0, PT, R3, RZ, PT ;  /* 0x000000ff0300720c */ /* 0x001fda0003f05270 */
[----:B------:R-:W-:Y:S05]  /*0160*/  @P0 BRA `(.L_x_2) ;  /* 0x0000000000680947 */ /* 0x000fea0003800000 */
[----:B------:R-:W0:Y:S01]  /*0170*/  S2UR UR8, SR_CgaCtaId ;  /* 0x00000000000879c3 */ /* 0x000e220000008800 */
[----:B------:R-:W-:Y:S01]  /*0180*/  UMOV UR4, 0x400 ;  /* 0x0000040000047882 */ /* 0x000fe20000000000 */
[----:B------:R-:W-:Y:S01]  /*0190*/  UMOV UR5, 0x1 ;  /* 0x0000000100057882 */ /* 0x000fe20000000000 */
[----:B------:R-:W-:Y:S01]  /*01a0*/  UMOV UR6, 0x80 ;  /* 0x0000008000067882 */ /* 0x000fe20000000000 */
[----:B------:R-:W-:Y:S01]  /*01b0*/  ELECT P0, URZ, PT ;  /* 0x00000000003f782f */ /* 0x000fe20003800000 */
[----:B------:R-:W-:-:S04]  /*01c0*/  UIADD3 UR6, -UR6, 0x100000, URZ ;  /* 0x0010000006067890 */ /* 0x000fc8000fffe13f */
[----:B------:R-:W-:Y:S02]  /*01d0*/  USHF.L.U32 UR7, UR6, 0xb, URZ ;  /* 0x0000000b06077899 */ /* 0x000fe4000800063f */
[----:B------:R-:W-:Y:S02]  /*01e0*/  USHF.L.U32 UR6, UR6, 0x1, URZ ;  /* 0x0000000106067899 */ /* 0x000fe4000800063f */
[----:B0-----:R-:W-:Y:S02]  /*01f0*/  ULEA UR8, UR8, UR4, 0x18 ;  /* 0x0000000408087291 */ /* 0x001fe4000f8ec03f */
[----:B------:R-:W-:-:S04]  /*0200*/  UIADD3 UR4, -UR5, 0x100000, URZ ;  /* 0x0010000005047890 */ /* 0x000fc8000fffe13f */
[----:B------:R-:W-:Y:S02]  /*0210*/  USHF.L.U32 UR5, UR4, 0xb, URZ ;  /* 0x0000000b04057899 */ /* 0x000fe4000800063f */
[----:B------:R-:W-:Y:S01]  /*0220*/  USHF.L.U32 UR4, UR4, 0x1, URZ ;  /* 0x0000000104047899 */ /* 0x000fe2000800063f */
[----:B------:R-:W0:Y:S11]  /*0230*/  FENCE.VIEW.ASYNC.S ;  /* 0x00000000000073c6 */ /* 0x000e360000000000 */
[----:B0-----:R0:W1:Y:S01]  /*0240*/  SYNCS.EXCH.64 URZ, [UR8], UR4 ;  /* 0x00000004083f75b2 */ /* 0x0010620008000100 */
[----:B------:R0:W2:Y:S01]  /*0250*/  SYNCS.EXCH.64 URZ, [UR8+0x30], UR6 ;  /* 0x00003006083f75b2 */ /* 0x0000a20008000100 */
[----:B------:R0:W3:Y:S01]  /*0260*/  SYNCS.EXCH.64 URZ, [UR8+0x8], UR4 ;  /* 0x00000804083f75b2 */ /* 0x0000e20008000100 */
[----:B------:R0:W4:Y:S01]  /*0270*/  SYNCS.EXCH.64 URZ, [UR8+0x38], UR6 ;  /* 0x00003806083f75b2 */ /* 0x0001220008000100 */
[----:B------:R0:W0:Y:S01]  /*0280*/  SYNCS.EXCH.64 URZ, [UR8+0x10], UR4 ;  /* 0x00001004083f75b2 */ /* 0x0000220008000100 */
[----:B------:R0:W0:Y:S01]  /*0290*/  SYNCS.EXCH.64 URZ, [UR8+0x40], UR6 ;  /* 0x00004006083f75b2 */ /* 0x0000220008000100 */
[----:B------:R0:W0:Y:S01]  /*02a0*/  SYNCS.EXCH.64 URZ, [UR8+0x18], UR4 ;  /* 0x00001804083f75b2 */ /* 0x0000220008000100 */
[----:B------:R0:W0:Y:S01]  /*02b0*/  SYNCS.EXCH.64 URZ, [UR8+0x48], UR6 ;  /* 0x00004806083f75b2 */ /* 0x0000220008000100 */
[----:B------:R0:W0:Y:S01]  /*02c0*/  SYNCS.EXCH.64 URZ, [UR8+0x20], UR4 ;  /* 0x00002004083f75b2 */ /* 0x0000220008000100 */
[----:B------:R0:W0:Y:S01]  /*02d0*/  SYNCS.EXCH.64 URZ, [UR8+0x50], UR6 ;  /* 0x00005006083f75b2 */ /* 0x0000220008000100 */
[----:B------:R0:W0:Y:S01]  /*02e0*/  SYNCS.EXCH.64 URZ, [UR8+0x28], UR4 ;  /* 0x00002804083f75b2 */ /* 0x0000220008000100 */
[----:B------:R0:W0:Y:S01]  /*02f0*/  SYNCS.EXCH.64 URZ, [UR8+0x58], UR6 ;  /* 0x00005806083f75b2 */ /* 0x0000220008000100 */
[----:B------:R-:W-:Y:S01]  /*0300*/  NOP ;  /* 0x0000000000007918 */ /* 0x000fe20000000000 */
.L_x_2:
[----:B------:R-:W5:Y:S01]  /*0310*/  SHFL.IDX PT, R6, R0, RZ, 0x1f ;  /* 0x00001fff00067589 */ /* 0x000f6200000e0000 */
[----:B------:R-:W-:Y:S01]  /*0320*/  ELECT P0, URZ, PT ;  /* 0x00000000003f782f */ /* 0x000fe20003800000 */
[----:B------:R-:W-:Y:S01]  /*0330*/  NOP ;  /* 0x0000000000007918 */ /* 0x000fe20000000000 */
[----:B------:R-:W-:Y:S01]  /*0340*/  ELECT P1, URZ, PT ;  /* 0x00000000003f782f */ /* 0x000fe20003820000 */
[----:B------:R1:W2:Y:S01]  /*0350*/  SHFL.IDX PT, R3, R0, RZ, 0x1f ;  /* 0x00001fff00037589 */ /* 0x0002a200000e0000 */
[----:B0-----:R-:W-:Y:S01]  /*0360*/  UMOV UR4, 0x20 ;  /* 0x0000002000047882 */ /* 0x001fe20000000000 */
[----:B------:R-:W-:Y:S01]  /*0370*/  UMOV UR11, 0x80 ;  /* 0x00000080000b7882 */ /* 0x000fe20000000000 */
[----:B------:R-:W-:Y:S01]  /*0380*/  NOP ;  /* 0x0000000000007918 */ /* 0x000fe20000000000 */
[----:B------:R-:W0:Y:S01]  /*0390*/  SHFL.IDX PT, R4, R4, RZ, 0x1f ;  /* 0x00001fff04047589 */ /* 0x000e2200000e0000 */
[C---:B------:R-:W-:Y:S01]  /*03a0*/  VIADD R31, R7.reuse, 0xffffffff ;  /* 0xffffffff071f7836 */ /* 0x040fe20000000000 */
[----:B------:R-:W-:Y:S01]  /*03b0*/  ULDC.64 UR36, c[0x0][0x208] ;  /* 0x0000820000247ab9 */ /* 0x000fe20000000a00 */
[----:B------:R-:W-:-:S02]  /*03c0*/  ISETP.NE.AND P2, PT, R7, RZ, PT ;  /* 0x000000ff0700720c */ /* 0x000fc40003f45270 */
[----:B-1----:R-:W-:Y:S02]  /*03d0*/  SHF.R.S32.HI R0, RZ, 0x1f, R5 ;  /* 0x0000001fff007819 */ /* 0x002fe40000011405 */
[----:B------:R-:W-:Y:S02]  /*03e0*/  ISETP.GE.U32.AND P3, PT, R31, 0x2, PT ;  /* 0x000000021f00780c */ /* 0x000fe40003f66070 */
[----:B------:R-:W-:-:S04]  /*03f0*/  LEA.HI R0, R0, R5, RZ, 0x7 ;  /* 0x0000000500007211 */ /* 0x000fc800078f38ff */
[----:B------:R-:W-:Y:S02]  /*0400*/  LOP3.LUT R0, R0, 0xffffff80, RZ, 0xc0, !PT ;  /* 0xffffff8000007812 */ /* 0x000fe400078ec0ff */
[----:B-----5:R-:W-:Y:S02]  /*0410*/  ISETP.NE.OR P0, PT, R6, RZ, !P0 ;  /* 0x000000ff0600720c */ /* 0x020fe40004705670 */
[----:B--2---:R-:W-:Y:S02]  /*0420*/  ISETP.NE.OR P1, PT, R3, RZ, !P1 ;  /* 0x000000ff0300720c */ /* 0x004fe40004f25670 */
[----:B------:R-:W-:Y:S02]  /*0430*/  SHF.R.S32.HI R3, RZ, 0x1f, R2 ;  /* 0x0000001fff037819 */ /* 0x000fe40000011402 */
[----:B0-----:R-:W-:Y:S01]  /*0440*/  R2UR UR43, R4 ;  /* 0x00000000042b72ca */ /* 0x001fe200000e0000 */
[----:B------:R-:W-:Y:S01]  /*0450*/  IMAD.IADD R4, R5, 0x1, -R0 ;  /* 0x0000000105047824 */ /* 0x000fe200078e0a00 */
[----:B------:R-:W-:-:S05]  /*0460*/  LEA.HI R3, R3, R2, RZ, 0x2 ;  /* 0x0000000203037211 */ /* 0x000fca00078f10ff */
[----:B------:R-:W-:Y:S01]  /*0470*/  VOTEU.ALL UP0, P0 ;  /* 0x00000000003f7886 */ /* 0x000fe20000000000 */
[----:B------:R-:W-:Y:S01]  /*0480*/  LOP3.LUT R3, R3, 0xfffffffc, RZ, 0xc0, !PT ;  /* 0xfffffffc03037812 */ /* 0x000fe200078ec0ff */
[----:B------:R-:W-:-:S03]  /*0490*/  VOTEU.ALL UP1, P1 ;  /* 0x00000000003f7886 */ /* 0x000fc60000820000 */
[----:B------:R-:W0:Y:S01]  /*04a0*/  @!UP0 S2UR UR7, SR_CgaCtaId ;  /* 0x00000000000789c3 */ /* 0x000e220000008800 */
[----:B------:R-:W-:Y:S01]  /*04b0*/  @!UP0 UMOV UR6, 0x400 ;  /* 0x0000040000068882 */ /* 0x000fe20000000000 */
[----:B------:R-:W-:-:S04]  /*04c0*/  @!UP0 UIADD3 UR4, -UR4, 0x100000, URZ ;  /* 0x0010000004048890 */ /* 0x000fc8000fffe13f */
[----:B------:R-:W-:Y:S02]  /*04d0*/  @!UP0 USHF.L.U32 UR5, UR4, 0xb, URZ ;  /* 0x0000000b04058899 */ /* 0x000fe4000800063f */
[----:B------:R-:W-:Y:S01]  /*04e0*/  @!UP0 USHF.L.U32 UR4, UR4, 0x1, URZ ;  /* 0x0000000104048899 */ /* 0x000fe2000800063f */
[----:B------:R-:W-:Y:S01]  /*04f0*/  IMAD.IADD R14, R2, 0x1, -R3 ;  /* 0x00000001020e7824 */ /* 0x000fe200078e0a03 */
[----:B------:R-:W-:Y:S01]  /*0500*/  @!UP1 UMOV UR9, 0x400 ;  /* 0x0000040000099882 */ /* 0x000fe20000000000 */
[----:B------:R-:W-:Y:S01]  /*0510*/  VOTEU.ALL UP2, P1 ;  /* 0x00000000003f7886 */ /* 0x000fe20000840000 */
[----:B------:R-:W-:Y:S01]  /*0520*/  VOTEU.ALL UP3, P1 ;  /* 0x00000000003f7886 */ /* 0x000fe20000860000 */
[----:B------:R-:W-:Y:S01]  /*0530*/  VOTEU.ALL UP4, P1 ;  /* 0x00000000003f7886 */ /* 0x000fe20000880000 */
[----:B------:R-:W1:Y:S01]  /*0540*/  @!UP1 S2UR UR10, SR_CgaCtaId ;  /* 0x00000000000a99c3 */ /* 0x000e620000008800 */
[----:B------:R-:W-:Y:S01]  /*0550*/  VOTEU.ALL UP5, P1 ;  /* 0x00000000003f7886 */ /* 0x000fe200008a0000 */
[----:B0-----:R-:W-:-:S02]  /*0560*/  @!UP0 ULEA UR8, UR7, UR6, 0x18 ;  /* 0x0000000607088291 */ /* 0x001fc4000f8ec03f */
[----:B------:R-:W-:-:S04]  /*0570*/  @!UP1 UIADD3 UR6, -UR11, 0x100000, URZ ;  /* 0x001000000b069890 */ /* 0x000fc8000fffe13f */
[----:B------:R-:W-:Y:S02]  /*0580*/  @!UP1 USHF.L.U32 UR7, UR6, 0xb, URZ ;  /* 0x0000000b06079899 */ /* 0x000fe4000800063f */
[----:B------:R-:W-:Y:S01]  /*0590*/  @!UP1 USHF.L.U32 UR6, UR6, 0x1, URZ ;  /* 0x0000000106069899 */ /* 0x000fe2000800063f */
[----:B------:R-:W-:Y:S01]  /*05a0*/  VOTEU.ALL UP0, P0 ;  /* 0x00000000003f7886 */ /* 0x000fe20000000000 */
[----:B-1----:R-:W-:Y:S01]  /*05b0*/  @!UP1 ULEA UR9, UR10, UR9, 0x18 ;  /* 0x000000090a099291 */ /* 0x002fe2000f8ec03f */
[----:B------:R-:W-:Y:S02]  /*05c0*/  VOTEU.ALL UP1, P0 ;  /* 0x00000000003f7886 */ /* 0x000fe40000020000 */
[----:B------:R-:W-:Y:S01]  /*05d0*/  ULDC.64 UR10, c[0x0][0x598] ;  /* 0x00016600000a7ab9 */ /* 0x000fe20000000a00 */
[----:B------:R-:W-:Y:S01]  /*05e0*/  ISETP.NE.AND P0, PT, R14, 0x3, PT ;  /* 0x000000030e00780c */ /* 0x000fe20003f05270 */
[----:B------:R-:W0:Y:S02]  /*05f0*/  FENCE.VIEW.ASYNC.S ;  /* 0x00000000000073c6 */ /* 0x000e240000000000 */
[----:B0-----:R0:W3:Y:S01]  /*0600*/  @!UP0 SYNCS.EXCH.64 URZ, [UR8+0x90], UR4 ;  /* 0x00009004083f85b2 */ /* 0x0010e20008000100 */
[----:B------:R-:W-:-:S02]  /*0610*/  ISETP.NE.U32.AND P1, PT, RZ, UR10, PT ;  /* 0x0000000aff007c0c */ /* 0x000fc4000bf25070 */
[----:B------:R-:W-:Y:S02]  /*0620*/  ISETP.EQ.OR P0, PT, R14, RZ, !P0 ;  /* 0x000000ff0e00720c */ /* 0x000fe40004702670 */
[----:B------:R-:W-:Y:S02]  /*0630*/  ISETP.NE.AND.EX P1, PT, RZ, UR11, PT, P1 ;  /* 0x0000000bff007c0c */ /* 0x000fe4000bf25310 */
[----:B------:R-:W-:-:S04]  /*0640*/  ISETP.EQ.AND P0, PT, R7, RZ, P0 ;  /* 0x000000ff0700720c */ /* 0x000fc80000702270 */
[----:B------:R-:W-:-:S04]  /*0650*/  SEL R23, RZ, 0x1, !P0 ;  /* 0x00000001ff177807 */ /* 0x000fc80004000000 */
[----:B------:R-:W-:Y:S01]  /*0660*/  SEL R23, R23, 0x2, P3 ;  /* 0x0000000217177807 */ /* 0x000fe20001800000 */
[----:B------:R0:W3:Y:S01]  /*0670*/  @!UP1 SYNCS.EXCH.64 URZ, [UR8+0x98], UR4 ;  /* 0x00009804083f95b2 */ /* 0x0000e20008000100 */
[----:B------:R-:W-:Y:S01]  /*0680*/  NOP ;  /* 0x0000000000007918 */ /* 0x000fe20000000000 */
[----:B------:R0:W3:Y:S01]  /*0690*/  @!UP2 SYNCS.EXCH.64 URZ, [UR9+0x70], UR6 ;  /* 0x00007006093fa5b2 */ /* 0x0000e20008000100 */
[----:B------:R0:W3:Y:S01]  /*06a0*/  @!UP3 SYNCS.EXCH.64 URZ, [UR9+0x78], UR6 ;  /* 0x00007806093fb5b2 */ /* 0x0000e20008000100 */
[----:B------:R0:W3:Y:S01]  /*06b0*/  @!UP4 SYNCS.EXCH.64 URZ, [UR9+0x80], UR6 ;  /* 0x00008006093fc5b2 */ /* 0x0000e20008000100 */
[----:B------:R0:W3:Y:S01]  /*06c0*/  @!UP5 SYNCS.EXCH.64 URZ, [UR9+0x88], UR6 ;  /* 0x00008806093fd5b2 */ /* 0x0000e20008000100 */
[----:B------:R-:W-:Y:S01]  /*06d0*/  NOP ;  /* 0x0000000000007918 */ /* 0x000fe20000000000 */
[----:B---34-:R-:W-:Y:S06]  /*06e0*/  BAR.SYNC.DEFER_BLOCKING 0x0 ;  /* 0x0000000000007b1d */ /* 0x018fec0000010000 */
[----:B0-----:R-:W-:Y:S05]  /*06f0*/  @!P1 BRA `(.L_x_3) ;  /* 0x00000000001c9947 */ /* 0x001fea0003800000 */
[----:B------:R-:W0:Y:S02]  /*0700*/  LDC.64 R2, c[0x0][0x598] ;  /* 0x00016600ff027b82 */ /* 0x000e240000000a00 */
[----:B0-----:R-:W2:Y:S02]  /*0710*/  LDG.E.64 R2, desc[UR36][R2.64] ;  /* 0x0000002402027981 */ /* 0x001ea4000c1e1b00 */
[----:B--2---:R-:W-:-:S04]  /*0720*/  ISETP.NE.U32.AND P0, PT, R2, RZ, PT ;  /* 0x000000ff0200720c */ /* 0x004fc80003f05070 */
[----:B------:R-:W-:-:S13]  /*0730*/  ISETP.NE.AND.EX P0, PT, R3, RZ, PT, P0 ;  /* 0x000000ff0300720c */ /* 0x000fda0003f05300 */
[----:B------:R-:W-:Y:S05]  /*0740*/  @!P0 BRA `(.L_x_3) ;  /* 0x0000000000088947 */ /* 0x000fea0003800000 */
[----:B------:R1:W5:Y:S01]  /*0750*/  LD.E R88, desc[UR36][R2.64] ;  /* 0x0000002402587980 */ /* 0x000362000c101900 */
[----:B------:R-:W-:Y:S05]  /*0760*/  BRA `(.L_x_4) ;  /* 0x0000000000247947 */ /* 0x000fea0003800000 */
.L_x_3:
[----:B------:R-:W-:Y:S02]  /*0770*/  ULDC.64 UR4, c[0x0][0x588] ;  /* 0x0001620000047ab9 */ /* 0x000fe40000000a00 */
[----:B------:R-:W-:-:S04]  /*0780*/  ISETP.NE.U32.AND P0, PT, RZ, UR4, PT ;  /* 0x00000004ff007c0c */ /* 0x000fc8000bf05070 */
[----:B------:R-:W-:-:S13]  /*0790*/  ISETP.NE.AND.EX P0, PT, RZ, UR5, PT, P0 ;  /* 0x00000005ff007c0c */ /* 0x000fda000bf05300 */
[----:B------:R-:W-:Y:S05]  /*07a0*/  @!P0 BRA `(.L_x_5) ;  /* 0x00000000000c8947 */ /* 0x000fea0003800000 */
[----:B------:R-:W0:Y:S02]  /*07b0*/  LDC.64 R88, c[0x0][0x588] ;  /* 0x00016200ff587b82 */ /* 0x000e240000000a00 */
[----:B0-----:R0:W5:Y:S01]  /*07c0*/  LDG.E R88, desc[UR36][R88.64] ;  /* 0x0000002458587981 */ /* 0x001162000c1e1900 */
[----:B------:R-:W-:Y:S05]  /*07d0*/  BRA `(.L_x_4) ;  /* 0x0000000000087947 */ /* 0x000fea0003800000 */
.L_x_5:
[----:B------:R-:W-:Y:S02]  /*07e0*/  ULDC UR4, c[0x0][0x580] ;  /* 0x0001600000047ab9 */ /* 0x000fe40000000800 */
[----:B------:R-:W-:-:S07]  /*07f0*/  IMAD.U32 R88, RZ, RZ, UR4 ;  /* 0x00000004ff587e24 */ /* 0x000fce000f8e00ff */
.L_x_4:
[----:B------:R-:W-:Y:S02]  /*0800*/  ULDC.64 UR4, c[0x0][0x5a0] ;  /* 0x0001680000047ab9 */ /* 0x000fe40000000a00 */
[----:B------:R-:W-:-:S04]  /*0810*/  ISETP.NE.U32.AND P0, PT, RZ, UR4, PT ;  /* 0x00000004ff007c0c */ /* 0x000fc8000bf05070 */
[----:B------:R-:W-:-:S13]  /*0820*/  ISETP.NE.AND.EX P0, PT, RZ, UR5, PT, P0 ;  /* 0x00000005ff007c0c */ /* 0x000fda000bf05300 */
[----:B------:R-:W-:Y:S05]  /*0830*/  @!P0 BRA `(.L_x_6) ;  /* 0x00000000001c8947 */ /* 0x000fea0003800000 */
[----:B-1----:R-:W1:Y:S02]  /*0840*/  LDC.64 R2, c[0x0][0x5a0] ;  /* 0x00016800ff027b82 */ /* 0x002e640000000a00 */
[----:B-1----:R-:W2:Y:S02]  /*0850*/  LDG.E.64 R2, desc[UR36][R2.64] ;  /* 0x0000002402027981 */ /* 0x002ea4000c1e1b00 */
[----:B--2---:R-:W-:-:S04]  /*0860*/  ISETP.NE.U32.AND P0, PT, R2, RZ, PT ;  /* 0x000000ff0200720c */ /* 0x004fc80003f05070 */
[----:B------:R-:W-:-:S13]  /*0870*/  ISETP.NE.AND.EX P0, PT, R3, RZ, PT, P0 ;  /* 0x000000ff0300720c */ /* 0x000fda0003f05300 */
[----:B------:R-:W-:Y:S05]  /*0880*/  @!P0 BRA `(.L_x_6) ;  /* 0x0000000000088947 */ /* 0x000fea0003800000 */
[----:B0-----:R2:W5:Y:S01]  /*0890*/  LD.E R89, desc[UR36][R2.64] ;  /* 0x0000002402597980 */ /* 0x001562000c101900 */
[----:B------:R-:W-:Y:S05]  /*08a0*/  BRA `(.L_x_7) ;  /* 0x0000000000247947 */ /* 0x000fea0003800000 */
.L_x_6:
[----:B------:R-:W-:Y:S02]  /*08b0*/  ULDC.64 UR4, c[0x0][0x590] ;  /* 0x0001640000047ab9 */ /* 0x000fe40000000a00 */
[----:B------:R-:W-:-:S04]  /*08c0*/  ISETP.NE.U32.AND P0, PT, RZ, UR4, PT ;  /* 0x00000004ff007c0c */ /* 0x000fc8000bf05070 */
[----:B------:R-:W-:-:S13]  /*08d0*/  ISETP.NE.AND.EX P0, PT, RZ, UR5, PT, P0 ;  /* 0x00000005ff007c0c */ /* 0x000fda000bf05300 */
[----:B------:R-:W-:Y:S05]  /*08e0*/  @!P0 BRA `(.L_x_8) ;  /* 0x00000000000c8947 */ /* 0x000fea0003800000 */
[----:B-1----:R-:W0:Y:S02]  /*08f0*/  LDC.64 R2, c[0x0][0x590] ;  /* 0x00016400ff027b82 */ /* 0x002e240000000a00 */
[----:B0-----:R0:W5:Y:S01]  /*0900*/  LDG.E R89, desc[UR36][R2.64] ;  /* 0x0000002402597981 */ /* 0x001162000c1e1900 */
[----:B------:R-:W-:Y:S05]  /*0910*/  BRA `(.L_x_7) ;  /* 0x0000000000087947 */ /* 0x000fea0003800000 */
.L_x_8:
[----:B------:R-:W-:Y:S02]  /*0920*/  ULDC UR4, c[0x0][0x584] ;  /* 0x0001610000047ab9 */ /* 0x000fe40000000800 */
[----:B0-----:R-:W-:-:S07]  /*0930*/  IMAD.U32 R89, RZ, RZ, UR4 ;  /* 0x00000004ff597e24 */ /* 0x001fce000f8e00ff */
.L_x_7:
[----:B012---:R-:W0:Y:S01]  /*0940*/  LDC R2, c[0x0][0x65c] ;  /* 0x00019700ff027b82 */ /* 0x007e220000000800 */
[----:B------:R-:W1:Y:S01]  /*0950*/  S2R R15, SR_CTAID.Y ;  /* 0x00000000000f7919 */ /* 0x000e620000002600 */
[----:B------:R-:W-:Y:S01]  /*0960*/  ULDC UR6, c[0x0][0x28c] ;  /* 0x0000a30000067ab9 */ /* 0x000fe20000000800 */
[----:B------:R-:W-:Y:S01]  /*0970*/  ISETP.NE.AND P0, PT, R7, 0x2, PT ;  /* 0x000000020700780c */ /* 0x000fe20003f05270 */
[----:B------:R-:W-:Y:S01]  /*0980*/  UIADD3 UR6, UR6, 0x7f, URZ ;  /* 0x0000007f06067890 */ /* 0x000fe2000fffe03f */
[----:B------:R-:W2:Y:S01]  /*0990*/  S2R R6, SR_CTAID.X ;  /* 0x0000000000067919 */ /* 0x000ea20000002500 */
[----:B------:R-:W-:Y:S01]  /*09a0*/  UMOV UR38, URZ ;  /* 0x0000003f00267c82 */ /* 0x000fe20008000000 */
[----:B------:R-:W-:Y:S01]  /*09b0*/  UMOV UR39, URZ ;  /* 0x0000003f00277c82 */ /* 0x000fe20008000000 */
[----:B------:R-:W-:Y:S01]  /*09c0*/  USHF.R.S32.HI UR7, URZ, 0x1f, UR6 ;  /* 0x0000001f3f077899 */ /* 0x000fe20008011406 */
[----:B------:R-:W-:-:S03]  /*09d0*/  ULDC.64 UR8, c[0x0][0x650] ;  /* 0x0001940000087ab9 */ /* 0x000fc60000000a00 */
[----:B------:R-:W-:-:S04]  /*09e0*/  ULEA.HI UR7, UR7, UR6, URZ, 0x7 ;  /* 0x0000000607077291 */ /* 0x000fc8000f8f383f */
[----:B------:R-:W-:Y:S01]  /*09f0*/  USHF.R.S32.HI UR40, URZ, 0x7, UR7 ;  /* 0x000000073f287899 */ /* 0x000fe20008011407 */
[----:B0-----:R-:W-:-:S13]  /*0a00*/  ISETP.NE.AND P1, PT, R2, 0x1, PT ;  /* 0x000000010200780c */ /* 0x001fda0003f25270 */
[----:B------:R-:W2:Y:S01]  /*0a10*/  @P1 LDC R17, c[0x0][0x10] ;  /* 0x00000400ff111b82 */ /* 0x000ea20000000800 */
[----:B-1----:R-:W-:Y:S02]  /*0a20*/  @P1 IMAD.MOV.U32 R8, RZ, RZ, R15 ;  /* 0x000000ffff081224 */ /* 0x002fe400078e000f */
[----:B------:R-:W-:Y:S02]  /*0a30*/  @P1 IMAD.MOV.U32 R9, RZ, RZ, RZ ;  /* 0x000000ffff091224 */ /* 0x000fe400078e00ff */
[----:B------:R-:W-:-:S03]  /*0a40*/  @P1 IMAD.MOV.U32 R7, RZ, RZ, RZ ;  /* 0x000000ffff071224 */ /* 0x000fc600078e00ff */
[----:B------:R-:W0:Y:S01]  /*0a50*/  @!P1 LDC R3, c[0x0][0xc] ;  /* 0x00000300ff039b82 */ /* 0x000e220000000800 */
[----:B------:R-:W-:Y:S01]  /*0a60*/  ULDC UR4, c[0x0][0xc] ;  /* 0x0000030000047ab9 */ /* 0x000fe20000000800 */
[----:B------:R-:W-:Y:S02]  /*0a70*/  ULDC UR5, c[0x0][0x10] ;  /* 0x0000040000057ab9 */ /* 0x000fe40000000800 */
[----:B------:R-:W-:-:S04]  /*0a80*/  UIMAD.WIDE.U32 UR4, UR4, UR5, URZ ;  /* 0x00000005040472a5 */ /* 0x000fc8000f8e003f */
[----:B------:R-:W1:Y:S01]  /*0a90*/  LDC R0, c[0x0][0x14] ;  /* 0x00000500ff007b82 */ /* 0x000e620000000800 */
[----:B--2---:R-:W-:-:S04]  /*0aa0*/  @P1 IMAD.WIDE.U32 R16, R6, R17, R8 ;  /* 0x0000001106101225 */ /* 0x004fc800078e0008 */
[----:B------:R-:W-:Y:S02]  /*0ab0*/  @P1 IMAD.IADD R17, R17, 0x1, R7 ;  /* 0x0000000111111824 */ /* 0x000fe400078e0207 */
[----:B------:R-:W-:Y:S02]  /*0ac0*/  IMAD.MOV.U32 R7, RZ, RZ, RZ ;  /* 0x000000ffff077224 */ /* 0x000fe400078e00ff */
[----:B0-----:R-:W-:-:S04]  /*0ad0*/  @!P1 IMAD.WIDE.U32 R8, R3, R15, R6 ;  /* 0x0000000f03089225 */ /* 0x001fc800078e0006 */
[----:B------:R-:W-:Y:S02]  /*0ae0*/  @!P1 IMAD.MOV.U32 R16, RZ, RZ, R8 ;  /* 0x000000ffff109224 */ /* 0x000fe400078e0008 */
[----:B-1----:R-:W-:-:S04]  /*0af0*/  IMAD.WIDE.U32 R10, R0, UR4, RZ ;  /* 0x00000004000a7c25 */ /* 0x002fc8000f8e00ff */
[----:B------:R-:W-:Y:S01]  /*0b00*/  IMAD R3, R0, UR5, RZ ;  /* 0x0000000500037c24 */ /* 0x000fe2000f8e02ff */
[----:B------:R0:W-:Y:S01]  /*0b10*/  STL.64 [R1], R10 ;  /* 0x0000000a01007387 */ /* 0x0001e20000100a00 */
[----:B------:R-:W-:Y:S02]  /*0b20*/  @!P1 IMAD.MOV.U32 R17, RZ, RZ, R9 ;  /* 0x000000ffff119224 */ /* 0x000fe400078e0009 */
[----:B------:R-:W-:Y:S01]  /*0b30*/  IMAD.IADD R0, R11, 0x1, R3 ;  /* 0x000000010b007824 */ /* 0x000fe200078e0203 */
[----:B------:R-:W-:Y:S06]  /*0b40*/  @P0 BRA `(.L_x_9) ;  /* 0x0000000000200947 */ /* 0x000fec0003800000 */
[----:B------:R-:W-:Y:S01]  /*0b50*/  UISETP.GE.U32.AND UP0, UPT, UR40, 0x6, UPT ;  /* 0x000000062800788c */ /* 0x000fe2000bf06070 */
[----:B------:R-:W-:Y:S01]  /*0b60*/  IADD3 R16, P0, R16, R10, RZ ;  /* 0x0000000a10107210 */ /* 0x000fe20007f1e0ff */
[----:B------:R-:W-:Y:S01]  /*0b70*/  UIMAD.WIDE.U32 UR4, UR40, -0x55555555, URZ ;  /* 0xaaaaaaab280478a5 */ /* 0x000fe2000f8e003f */
[----:B------:R-:W-:-:S03]  /*0b80*/  UMOV UR39, URZ ;  /* 0x0000003f00277c82 */ /* 0x000fc60008000000 */
[----:B------:R-:W-:Y:S01]  /*0b90*/  USHF.R.U32.HI UR4, URZ, 0x2, UR5 ;  /* 0x000000023f047899 */ /* 0x000fe20008011605 */
[----:B------:R-:W-:-:S03]  /*0ba0*/  IMAD.X R17, R0, 0x1, R17, P0 ;  /* 0x0000000100117824 */ /* 0x000fc600000e0611 */
[----:B------:R-:W-:Y:S02]  /*0bb0*/  UIMAD UR38, UR4, -0x6, UR40 ;  /* 0xfffffffa042678a4 */ /* 0x000fe4000f8e0228 */
[----:B------:R-:W-:-:S12]  /*0bc0*/  @UP0 ULOP3.LUT UR39, UR4, 0x1, URZ, 0xc0, !UPT ;  /* 0x0000000104270892 */ /* 0x000fd8000f8ec03f */
.L_x_9:
[----:B------:R-:W-:Y:S01]  /*0bd0*/  ISETP.GE.U32.AND P0, PT, R16, UR8, PT ;  /* 0x0000000810007c0c */ /* 0x000fe2000bf06070 */
[----:B------:R-:W-:Y:S01]  /*0be0*/  IMAD.MOV.U32 R22, RZ, RZ, -0x1 ;  /* 0xffffffffff167424 */ /* 0x000fe200078e00ff */
[----:B------:R-:W-:Y:S01]  /*0bf0*/  PRMT R3, RZ, 0x7610, R3 ;  /* 0x00007610ff037816 */ /* 0x000fe20000000003 */
[----:B------:R-:W-:Y:S01]  /*0c00*/  IMAD.MOV.U32 R19, RZ, RZ, -0x1 ;  /* 0xffffffffff137424 */ /* 0x000fe200078e00ff */
[----:B------:R-:W-:Y:S01]  /*0c10*/  ISETP.GE.U32.AND.EX P0, PT, R17, UR9, PT, P0 ;  /* 0x0000000911007c0c */ /* 0x000fe2000bf06100 */
[----:B------:R-:W-:-:S12]  /*0c20*/  IMAD.MOV.U32 R18, RZ, RZ, -0x1 ;  /* 0xffffffffff127424 */ /* 0x000fd800078e00ff */
[----:B------:R-:W-:Y:S05]  /*0c30*/  @P0 BRA `(.L_x_10) ;  /* 0x0000000400580947 */ /* 0x000fea0003800000 */
[----:B------:R-:W1:Y:S01]  /*0c40*/  LDC.64 R20, c[0x0][0x628] ;  /* 0x00018a00ff147b82 */ /* 0x000e620000000a00 */
[----:B------:R-:W-:Y:S02]  /*0c50*/  IMAD.MOV.U32 R8, RZ, RZ, R16 ;  /* 0x000000ffff087224 */ /* 0x000fe400078e0010 */
[----:B------:R-:W-:-:S05]  /*0c60*/  IMAD.MOV.U32 R9, RZ, RZ, R17 ;  /* 0x000000ffff097224 */ /* 0x000fca00078e0011 */
[----:B------:R-:W2:Y:S08]  /*0c70*/  LDC R18, c[0x0][0x630] ;  /* 0x00018c00ff127b82 */ /* 0x000eb00000000800 */
[----:B------:R-:W3:Y:S01]  /*0c80*/  LDC.64 R24, c[0x0][0x620] ;  /* 0x00018800ff187b82 */ /* 0x000ee20000000a00 */
[----:B-1----:R-:W-:-:S04]  /*0c90*/  ISETP.NE.U32.AND P0, PT, R20, RZ, PT ;  /* 0x000000ff1400720c */ /* 0x002fc80003f05070 */
[----:B------:R-:W-:-:S13]  /*0ca0*/  ISETP.NE.AND.EX P0, PT, R21, RZ, PT, P0 ;  /* 0x000000ff1500720c */ /* 0x000fda0003f05300 */
[----:B--23--:R-:W-:Y:S05]  /*0cb0*/  @!P0 BRA `(.L_x_11) ;  /* 0x0000000000288947 */ /* 0x00cfea0003800000 */
[----:B------:R-:W1:Y:S02]  /*0cc0*/  LDC R3, c[0x0][0x634] ;  /* 0x00018d00ff037b82 */ /* 0x000e640000000800 */
[----:B-1----:R-:W-:-:S05]  /*0cd0*/  IADD3 R3, P0, R16, R3, RZ ;  /* 0x0000000310037210 */ /* 0x002fca0007f1e0ff */
[----:B------:R-:W-:-:S04]  /*0ce0*/  IMAD.X R19, RZ, RZ, R17, P0 ;  /* 0x000000ffff137224 */ /* 0x000fc800000e0611 */
[----:B------:R-:W-:-:S04]  /*0cf0*/  IMAD.WIDE.U32 R8, R19, R20, RZ ;  /* 0x0000001413087225 */ /* 0x000fc800078e00ff */
[----:B0-----:R-:W-:-:S04]  /*0d00*/  IMAD.WIDE.U32 R10, P0, R3, R21, R8 ;  /* 0x00000015030a7225 */ /* 0x001fc80007800008 */
[----:B------:R-:W-:-:S04]  /*0d10*/  IMAD.WIDE.U32 R8, R3, R20, RZ ;  /* 0x0000001403087225 */ /* 0x000fc800078e00ff */
[----:B------:R-:W-:Y:S01]  /*0d20*/  IMAD.X R13, RZ, RZ, RZ, P0 ;  /* 0x000000ffff0d7224 */ /* 0x000fe200000e06ff */
[----:B------:R-:W-:Y:S01]  /*0d30*/  IADD3 RZ, P0, R9, R10, RZ ;  /* 0x0000000a09ff7210 */ /* 0x000fe20007f1e0ff */
[----:B------:R-:W-:-:S04]  /*0d40*/  IMAD.MOV.U32 R12, RZ, RZ, R11 ;  /* 0x000000ffff0c7224 */ /* 0x000fc800078e000b */
[----:B------:R-:W-:-:S08]  /*0d50*/  IMAD.WIDE.U32.X R8, R19, R21, R12, P0 ;  /* 0x0000001513087225 */ /* 0x000fd000000e040c */
.L_x_11:
[-CC-:B------:R-:W-:Y:S01]  /*0d60*/  SHF.R.U64 R30, R8, R18.reuse, R9.reuse ;  /* 0x00000012081e7219 */ /* 0x180fe20000001209 */
[----:B------:R-:W1:Y:S01]  /*0d70*/  LDC R12, c[0x0][0x618] ;  /* 0x00018600ff0c7b82 */ /* 0x000e620000000800 */
[----:B------:R-:W-:Y:S01]  /*0d80*/  SHF.R.U32.HI R7, RZ, R18, R9 ;  /* 0x00000012ff077219 */ /* 0x000fe20000011609 */
[----:B------:R-:W-:Y:S01]  /*0d90*/  ULDC UR4, c[0x0][0x150] ;  /* 0x0000540000047ab9 */ /* 0x000fe20000000800 */
[----:B0-----:R-:W-:Y:S02]  /*0da0*/  IADD3 R11, P0, RZ, -R30, RZ ;  /* 0x8000001eff0b7210 */ /* 0x001fe40007f1e0ff */
[----:B------:R-:W-:-:S03]  /*0db0*/  I2FP.F32.U32 R3, R6 ;  /* 0x0000000600037245 */ /* 0x000fc60000201000 */
[----:B------:R-:W0:Y:S01]  /*0dc0*/  LDC.64 R26, c[0x0][0x640] ;  /* 0x00019000ff1a7b82 */ /* 0x000e220000000a00 */
[----:B------:R-:W-:Y:S02]  /*0dd0*/  IMAD.X R13, RZ, RZ, ~R7, P0 ;  /* 0x000000ffff0d7224 */ /* 0x000fe400000e0e07 */
[----:B------:R-:W-:Y:S01]  /*0de0*/  FMUL R3, R3, UR4 ;  /* 0x0000000403037c20 */ /* 0x000fe20008400000 */
[----:B------:R-:W-:Y:S01]  /*0df0*/  IMAD.WIDE.U32 R8, R11, R24, R16 ;  /* 0x000000180b087225 */ /* 0x000fe200078e0010 */
[----:B------:R-:W-:-:S03]  /*0e00*/  ULDC UR4, c[0x0][0x154] ;  /* 0x0000550000047ab9 */ /* 0x000fc60000000800 */
[----:B------:R-:W-:Y:S01]  /*0e10*/  IMAD R10, R13, R24, RZ ;  /* 0x000000180d0a7224 */ /* 0x000fe200078e02ff */
[----:B------:R-:W2:Y:S01]  /*0e20*/  LDC R7, c[0x0][0x144] ;  /* 0x00005100ff077b82 */ /* 0x000ea20000000800 */
[----:B------:R-:W3:Y:S02]  /*0e30*/  F2I.U32.TRUNC.NTZ R3, R3 ;  /* 0x0000000300037305 */ /* 0x000ee4000020f000 */
[----:B------:R-:W-:-:S04]  /*0e40*/  IMAD R11, R11, R25, R10 ;  /* 0x000000190b0b7224 */ /* 0x000fc800078e020a */
[----:B------:R-:W-:Y:S01]  /*0e50*/  IMAD.IADD R9, R9, 0x1, R11 ;  /* 0x0000000109097824 */ /* 0x000fe200078e020b */
[----:B------:R-:W4:Y:S01]  /*0e60*/  LDC R18, c[0x0][0x608] ;  /* 0x00018200ff127b82 */ /* 0x000f220000000800 */
[----:B------:R-:W-:-:S03]  /*0e70*/  IMAD.MOV.U32 R11, RZ, RZ, -0x1 ;  /* 0xffffffffff0b7424 */ /* 0x000fc600078e00ff */
[-C--:B-1----:R-:W-:Y:S02]  /*0e80*/  SHF.R.U64 R22, R8, R12.reuse, R9 ;  /* 0x0000000c08167219 */ /* 0x082fe40000001209 */
[----:B------:R-:W-:Y:S02]  /*0e90*/  I2FP.F32.U32 R8, R15 ;  /* 0x0000000f00087245 */ /* 0x000fe40000201000 */
[----:B------:R-:W1:Y:S01]  /*0ea0*/  LDC R24, c[0x0][0x658] ;  /* 0x00019600ff187b82 */ /* 0x000e620000000800 */
[----:B0-----:R-:W-:Y:S01]  /*0eb0*/  ISETP.NE.U32.AND P0, PT, R26, RZ, PT ;  /* 0x000000ff1a00720c */ /* 0x001fe20003f05070 */
[----:B---3--:R-:W-:Y:S01]  /*0ec0*/  IMAD.MOV R10, RZ, RZ, -R3 ;  /* 0x000000ffff0a7224 */ /* 0x008fe200078e0a03 */
[----:B------:R-:W-:Y:S01]  /*0ed0*/  SHF.R.U32.HI R9, RZ, R12, R9 ;  /* 0x0000000cff097219 */ /* 0x000fe20000011609 */
[----:B------:R-:W-:Y:S01]  /*0ee0*/  FMUL R8, R8, UR4 ;  /* 0x0000000408087c20 */ /* 0x000fe20008400000 */
[----:B------:R-:W-:-:S03]  /*0ef0*/  ISETP.NE.AND.EX P0, PT, R27, RZ, PT, P0 ;  /* 0x000000ff1b00720c */ /* 0x000fc60003f05300 */
[----:B------:R-:W0:Y:S01]  /*0f00*/  LDC R20, c[0x0][0x148] ;  /* 0x00005200ff147b82 */ /* 0x000e220000000800 */
[----:B--2---:R-:W-:-:S07]  /*0f10*/  IMAD R3, R7, R10, R6 ;  /* 0x0000000a07037224 */ /* 0x004fce00078e0206 */
[----:B------:R-:W2:Y:S01]  /*0f20*/  LDC R21, c[0x0][0x600] ;  /* 0x00018000ff157b82 */ /* 0x000ea20000000800 */
[-CC-:B----4-:R-:W-:Y:S02]  /*0f30*/  SHF.R.U64 R32, R22, R18.reuse, R9.reuse ;  /* 0x0000001216207219 */ /* 0x190fe40000001209 */
[----:B------:R-:W-:Y:S01]  /*0f40*/  SHF.R.U32.HI R7, RZ, R18, R9 ;  /* 0x00000012ff077219 */ /* 0x000fe20000011609 */
[----:B------:R-:W-:Y:S01]  /*0f50*/  IMAD.MOV.U32 R9, RZ, RZ, 0x1 ;  /* 0x00000001ff097424 */ /* 0x000fe200078e00ff */
[----:B------:R3:W4:Y:S03]  /*0f60*/  F2I.U32.TRUNC.NTZ R18, R8 ;  /* 0x0000000800127305 */ /* 0x000726000020f000 */
[----:B------:R-:W0:Y:S01]  /*0f70*/  LDC R25, c[0x0][0x648] ;  /* 0x00019200ff197b82 */ /* 0x000e220000000800 */
[-C--:B-1----:R-:W-:Y:S02]  /*0f80*/  SHF.L.U32 R6, R11, R24.reuse, RZ ;  /* 0x000000180b067219 */ /* 0x082fe400000006ff */
[----:B------:R-:W-:-:S02]  /*0f90*/  SHF.R.U64 R34, R32, R24, R7 ;  /* 0x0000001820227219 */ /* 0x000fc40000001207 */
[----:B------:R-:W-:Y:S02]  /*0fa0*/  LOP3.LUT R13, RZ, R6, RZ, 0x33, !PT ;  /* 0x00000006ff0d7212 */ /* 0x000fe400078e33ff */
[-C--:B------:R-:W-:Y:S01]  /*0fb0*/  SHF.R.U32.HI R7, RZ, R24.reuse, R7 ;  /* 0x00000018ff077219 */ /* 0x080fe20000011607 */
[----:B------:R-:W1:Y:S01]  /*0fc0*/  LDC R29, c[0x0][0x638] ;  /* 0x00018e00ff1d7b82 */ /* 0x000e620000000800 */
[----:B------:R-:W-:Y:S01]  /*0fd0*/  SHF.L.U32 R12, R9, R24, RZ ;  /* 0x00000018090c7219 */ /* 0x000fe200000006ff */
[----:B------:R-:W-:-:S06]  /*0fe0*/  IMAD.MOV.U32 R6, RZ, RZ, R34 ;  /* 0x000000ffff067224 */ /* 0x000fcc00078e0022 */
[----:B------:R-:W0:Y:S01]  /*0ff0*/  LDC R28, c[0x0][0x610] ;  /* 0x00018400ff1c7b82 */ /* 0x000e220000000800 */
[----:B---34-:R-:W-:Y:S05]  /*1000*/  @!P0 BRA `(.L_x_12) ;  /* 0x0000000000288947 */ /* 0x018fea0003800000 */
[----:B------:R-:W3:Y:S02]  /*1010*/  LDC R11, c[0x0][0x64c] ;  /* 0x00019300ff0b7b82 */ /* 0x000ee40000000800 */
[----:B---3--:R-:W-:-:S05]  /*1020*/  IADD3 R11, P0, R34, R11, RZ ;  /* 0x0000000b220b7210 */ /* 0x008fca0007f1e0ff */
[----:B------:R-:W-:-:S04]  /*1030*/  IMAD.X R19, RZ, RZ, R7, P0 ;  /* 0x000000ffff137224 */ /* 0x000fc800000e0607 */
[----:B------:R-:W-:-:S04]  /*1040*/  IMAD.WIDE.U32 R6, R19, R26, RZ ;  /* 0x0000001a13067225 */ /* 0x000fc800078e00ff */
[----:B------:R-:W-:-:S04]  /*1050*/  IMAD.WIDE.U32 R8, P0, R11, R27, R6 ;  /* 0x0000001b0b087225 */ /* 0x000fc80007800006 */
[----:B------:R-:W-:-:S04]  /*1060*/  IMAD.WIDE.U32 R6, R11, R26, RZ ;  /* 0x0000001a0b067225 */ /* 0x000fc800078e00ff */
[----:B------:R-:W-:Y:S01]  /*1070*/  IMAD.X R11, RZ, RZ, RZ, P0 ;  /* 0x000000ffff0b7224 */ /* 0x000fe200000e06ff */
[----:B------:R-:W-:Y:S01]  /*1080*/  IADD3 RZ, P0, R7, R8, RZ ;  /* 0x0000000807ff7210 */ /* 0x000fe20007f1e0ff */
[----:B------:R-:W-:-:S04]  /*1090*/  IMAD.MOV.U32 R10, RZ, RZ, R9 ;  /* 0x000000ffff0a7224 */ /* 0x000fc800078e0009 */
[----:B------:R-:W-:-:S08]  /*10a0*/  IMAD.WIDE.U32.X R6, R19, R27, R10, P0 ;  /* 0x0000001b13067225 */ /* 0x000fd000000e040a */
.L_x_12:
[----:B0-----:R-:W-:Y:S01]  /*10b0*/  SHF.R.U64 R6, R6, R25, R7 ;  /* 0x0000001906067219 */ /* 0x001fe20000001207 */
[----:B--2---:R-:W-:Y:S01]  /*10c0*/  VIADD R7, R21, 0xffffffff ;  /* 0xffffffff15077836 */ /* 0x004fe20000000000 */
[----:B------:R-:W-:Y:S01]  /*10d0*/  LOP3.LUT R13, R32, R13, RZ, 0xc0, !PT ;  /* 0x0000000d200d7212 */ /* 0x000fe200078ec0ff */
[----:B------:R-:W-:Y:S02]  /*10e0*/  IMAD.MOV R18, RZ, RZ, -R18 ;  /* 0x000000ffff127224 */ /* 0x000fe400078e0a12 */
[----:B------:R-:W-:Y:S01]  /*10f0*/  IMAD.MOV R8, RZ, RZ, -R6 ;  /* 0x000000ffff087224 */ /* 0x000fe200078e0a06 */
[----:B------:R-:W-:Y:S01]  /*1100*/  LOP3.LUT R7, R22, R7, RZ, 0xc0, !PT ;  /* 0x0000000716077212 */ /* 0x000fe200078ec0ff */
[----:B------:R-:W-:Y:S02]  /*1110*/  IMAD R12, R12, R6, R13 ;  /* 0x000000060c0c7224 */ /* 0x000fe400078e020d */
[----:B------:R-:W-:Y:S02]  /*1120*/  @P1 IMAD R3, R20, R18, R15 ;  /* 0x0000001214031224 */ /* 0x000fe400078e020f */
[----:B-1----:R-:W-:-:S02]  /*1130*/  IMAD R6, R8, R29, R34 ;  /* 0x0000001d08067224 */ /* 0x002fc400078e0222 */
[----:B------:R-:W-:Y:S02]  /*1140*/  IMAD R22, R12, R28, R3 ;  /* 0x0000001c0c167224 */ /* 0x000fe400078e0203 */
[----:B------:R-:W-:Y:S02]  /*1150*/  IMAD R7, R6, R21, R7 ;  /* 0x0000001506077224 */ /* 0x000fe400078e0207 */
[----:B------:R-:W-:Y:S02]  /*1160*/  IMAD.MOV.U32 R3, RZ, RZ, 0x1 ;  /* 0x00000001ff037424 */ /* 0x000fe400078e00ff */
[----:B------:R-:W-:Y:S01]  /*1170*/  IMAD.MOV.U32 R18, RZ, RZ, R30 ;  /* 0x000000ffff127224 */ /* 0x000fe200078e001e */
[----:B------:R-:W-:Y:S02]  /*1180*/  SEL R19, R7, R22, !P1 ;  /* 0x0000001607137207 */ /* 0x000fe40004800000 */
[----:B------:R-:W-:-:S07]  /*1190*/  SEL R22, R22, R7, !P1 ;  /* 0x0000000716167207 */ /* 0x000fce0004800000 */
.L_x_10:
[----:B------:R-:W-:Y:S05]  /*11a0*/  @!P2 BRA `(.L_x_13) ;  /* 0x00000048001ca947 */ /* 0x000fea0003800000 */
[----:B------:R-:W-:-:S13]  /*11b0*/  ISETP.GT.U32.AND P0, PT, R31, 0x1, PT ;  /* 0x000000011f00780c */ /* 0x000fda0003f04070 */
[----:B------:R-:W-:Y:S05]  /*11c0*/  @P0 EXIT ;  /* 0x000000000000094d */ /* 0x000fea0003800000 */
.L_x_14:
[----:B------:R-:W-:-:S08]  /*11d0*/  NOP ;  /* 0x0000000000007918 */ /* 0x000fd00000000000 */
[----:B------:R-:W1:Y:S02]  /*11e0*/  USETMAXREG.TRY_ALLOC.CTAPOOL UP0, 0xe8 ;  /* 0x000000e8000079c8 */ /* 0x000e640008000600 */
[----:B-1----:R-:W-:-:S13]  /*11f0*/  PLOP3.LUT P0, PT, PT, PT, UP0, 0x80, 0x0 ;  /* 0x000000000000781c */ /* 0x002fda0003f0f008 */
[----:B------:R-:W-:Y:S05]  /*1200*/  @!P0 BRA `(.L_x_14) ;  /* 0xfffffffc00f08947 */ /* 0x000fea000383ffff */
[----:B------:R-:W-:-:S13]  /*1210*/  LOP3.LUT P0, RZ, R3, 0xff, RZ, 0xc0, !PT ;  /* 0x000000ff03ff7812 */ /* 0x000fda000780c0ff */
[----:B------:R-:W-:Y:S05]  /*1220*/  @!P0 EXIT ;  /* 0x000000000000894d */ /* 0x000fea0003800000 */
[----:B------:R-:W2:Y:S01]  /*1230*/  LDL.64 R8, [R1] ;  /* 0x0000000001087983 */ /* 0x000ea20000100a00 */
[----:B------:R-:W-:Y:S01]  /*1240*/  SHF.R.S32.HI R3, RZ, 0x1f, R4 ;  /* 0x0000001fff037819 */ /* 0x000fe20000011404 */
[----:B------:R-:W1:Y:S01]  /*1250*/  S2UR UR4, SR_CgaCtaId ;  /* 0x00000000000479c3 */ /* 0x000e620000008800 */
[----:B------:R-:W-:Y:S02]  /*1260*/  UISETP.LT.AND UP0, UPT, UR40, 0x1, UPT ;  /* 0x000000012800788c */ /* 0x000fe4000bf01270 */
[CC--:B------:R-:W-:Y:S01]  /*1270*/  LEA.HI R5, R3.reuse, R4.reuse, RZ, 0x2 ;  /* 0x0000000403057211 */ /* 0x0c0fe200078f10ff */
[----:B------:R-:W-:Y:S01]  /*1280*/  UIADD3 UR5, UR43, -0x1, URZ ;  /* 0xffffffff2b057890 */ /* 0x000fe2000fffe03f */
[----:B------:R-:W-:Y:S01]  /*1290*/  LEA.HI R3, R3, R4, RZ, 0x5 ;  /* 0x0000000403037211 */ /* 0x000fe200078f28ff */
[----:B------:R-:W-:Y:S01]  /*12a0*/  USEL UR42, UR40, 0x1, UP0 ;  /* 0x00000001282a7887 */ /* 0x000fe20008000000 */
[--C-:B------:R-:W-:Y:S01]  /*12b0*/  SHF.R.S32.HI R90, RZ, 0x2, R5.reuse ;  /* 0x00000002ff5a7819 */ /* 0x100fe20000011405 */
[----:B------:R-:W3:Y:S01]  /*12c0*/  LDC R94, c[0x0][0x658] ;  /* 0x00019600ff5e7b82 */ /* 0x000ee20000000800 */
[----:B------:R-:W-:Y:S01]  /*12d0*/  SHF.R.S32.HI R7, RZ, 0x1f, R5 ;  /* 0x0000001fff077819 */ /* 0x000fe20000011405 */
[----:B------:R-:W-:Y:S01]  /*12e0*/  UMOV UR41, 0x400 ;  /* 0x0000040000297882 */ /* 0x000fe20000000000 */
[----:B------:R-:W-:Y:S01]  /*12f0*/  SHF.R.S32.HI R3, RZ, 0x5, R3 ;  /* 0x00000005ff037819 */ /* 0x000fe20000011403 */
[----:B------:R-:W-:Y:S01]  /*1300*/  UISETP.NE.AND UP0, UPT, UR5, URZ, UPT ;  /* 0x0000003f0500728c */ /* 0x000fe2000bf05270 */
[----:B------:R-:W-:Y:S01]  /*1310*/  LEA.HI R7, R7, R90, RZ, 0x3 ;  /* 0x0000005a07077211 */ /* 0x000fe200078f18ff */
[----:B------:R-:W-:Y:S01]  /*1320*/  ULDC UR6, c[0x0][0x284] ;  /* 0x0000a10000067ab9 */ /* 0x000fe20000000800 */
[----:B------:R-:W-:Y:S01]  /*1330*/  LOP3.LUT R5, R5, 0xfffffffc, RZ, 0xc0, !PT ;  /* 0xfffffffc05057812 */ /* 0x000fe200078ec0ff */
[----:B------:R-:W4:Y:S01]  /*1340*/  LDC R6, c[0x0][0x288] ;  /* 0x0000a200ff067b82 */ /* 0x000f220000000800 */
[----:B------:R-:W-:Y:S01]  /*1350*/  LOP3.LUT R7, R7, 0xfffffff8, RZ, 0xc0, !PT ;  /* 0xfffffff807077812 */ /* 0x000fe200078ec0ff */
[----:B------:R-:W-:-:S02]  /*1360*/  USHF.L.U32 UR45, UR40, 0x1, URZ ;  /* 0x00000001282d7899 */ /* 0x000fc4000800063f */
[----:B------:R-:W-:Y:S01]  /*1370*/  IMAD.IADD R5, R4, 0x1, -R5 ;  /* 0x0000000104057824 */ /* 0x000fe200078e0a05 */
[----:B------:R-:W-:Y:S01]  /*1380*/  UIADD3 UR42, -UR42, UR40, URZ ;  /* 0x000000282a2a7290 */ /* 0x000fe2000fffe13f */
[----:B------:R-:W-:Y:S02]  /*1390*/  IMAD.IADD R90, R90, 0x1, -R7 ;  /* 0x000000015a5a7824 */ /* 0x000fe400078e0a07 */
[----:B------:R-:W0:Y:S01]  /*13a0*/  LDC R97, c[0x0][0x600] ;  /* 0x00018000ff617b82 */ /* 0x000e220000000800 */
[----:B-1----:R-:W-:Y:S01]  /*13b0*/  ULEA UR41, UR4, UR41, 0x18 ;  /* 0x0000002904297291 */ /* 0x002fe2000f8ec03f */
[--C-:B------:R-:W-:Y:S01]  /*13c0*/  IMAD R99, R3, -0x10, -R90.reuse ;  /* 0xfffffff003637824 */ /* 0x100fe200078e0a5a */
[--C-:B------:R-:W-:Y:S01]  /*13d0*/  SHF.R.S32.HI R91, RZ, 0x1f, R90.reuse ;  /* 0x0000001fff5b7819 */ /* 0x100fe2000001145a */
[----:B------:R-:W-:Y:S01]  /*13e0*/  USHF.L.U32 UR4, UR5, 0x3, URZ ;  /* 0x0000000305047899 */ /* 0x000fe2000800063f */
[----:B------:R-:W-:Y:S01]  /*13f0*/  IMAD.MOV.U32 R7, RZ, RZ, 0x1 ;  /* 0x00000001ff077424 */ /* 0x000fe200078e00ff */
[----:B------:R-:W-:Y:S01]  /*1400*/  USEL UR5, URZ, 0x1, UP0 ;  /* 0x000000013f057887 */ /* 0x000fe20008000000 */
[----:B------:R-:W-:Y:S01]  /*1410*/  IMAD.SHL.U32 R92, R5, 0x2, RZ ;  /* 0x00000002055c7824 */ /* 0x000fe200078e00ff */
[----:B------:R-:W-:Y:S01]  /*1420*/  UIADD3 UR46, UR41, 0x70, URZ ;  /* 0x00000070292e7890 */ /* 0x000fe2000fffe03f */
[----:B------:R-:W-:Y:S01]  /*1430*/  IMAD.WIDE R90, R3, 0x10, R90 ;  /* 0x00000010035a7825 */ /* 0x000fe200078e025a */
[----:B------:R-:W-:-:S02]  /*1440*/  ULOP3.LUT UR4, UR4, 0x8, URZ, 0xc0, !UPT ;  /* 0x0000000804047892 */ /* 0x000fc4000f8ec03f */
[----:B------:R-:W-:Y:S01]  /*1450*/  SHF.R.S32.HI R93, RZ, 0x1f, R92 ;  /* 0x0000001fff5d7819 */ /* 0x000fe2000001145c */
[----:B------:R-:W-:Y:S01]  /*1460*/  IMAD.MOV.U32 R3, RZ, RZ, -0x1 ;  /* 0xffffffffff037424 */ /* 0x000fe200078e00ff */
[----:B------:R-:W-:Y:S01]  /*1470*/  ULEA UR43, UR43, UR46, 0x3 ;  /* 0x0000002e2b2b7291 */ /* 0x000fe2000f8e183f */
[----:B------:R-:W-:Y:S01]  /*1480*/  IMAD.U32 R101, RZ, RZ, UR5 ;  /* 0x00000005ff657e24 */ /* 0x000fe2000f8e00ff */
[----:B------:R-:W-:Y:S01]  /*1490*/  ULOP3.LUT UR47, UR4, 0x8, URZ, 0x3c, !UPT ;  /* 0x00000008042f7892 */ /* 0x000fe2000f8e3c3f */
[----:B----4-:R-:W-:Y:S01]  /*14a0*/  IMAD R95, R5, -0x2, R6 ;  /* 0xfffffffe055f7824 */ /* 0x010fe200078e0206 */
[-C--:B---3--:R-:W-:Y:S01]  /*14b0*/  SHF.L.U32 R3, R3, R94.reuse, RZ ;  /* 0x0000005e03037219 */ /* 0x088fe200000006ff */
[----:B------:R-:W-:Y:S01]  /*14c0*/  VIADD R99, R99, UR6 ;  /* 0x0000000663637c36 */ /* 0x000fe20008000000 */
[----:B------:R-:W-:Y:S01]  /*14d0*/  SHF.L.U32 R94, R7, R94, RZ ;  /* 0x0000005e075e7219 */ /* 0x000fe200000006ff */
[----:B------:R-:W-:Y:S01]  /*14e0*/  ULOP3.LUT UR44, UR4, 0x18, URZ, 0x3c, !UPT ;  /* 0x00000018042c7892 */ /* 0x000fe2000f8e3c3f */
[----:B------:R-:W-:Y:S01]  /*14f0*/  LOP3.LUT R98, RZ, R3, RZ, 0x33, !PT ;  /* 0x00000003ff627212 */ /* 0x000fe200078e33ff */
[----:B0-----:R-:W-:Y:S01]  /*1500*/  VIADD R97, R97, 0xffffffff ;  /* 0xffffffff61617836 */ /* 0x001fe20000000000 */
[----:B--2---:R-:W-:-:S09]  /*1510*/  SHF.L.U64.HI R96, R8, 0x1, R0 ;  /* 0x0000000108607819 */ /* 0x004fd20000010200 */
.L_x_166:
[----:B------:R-:W-:-:S04]  /*1520*/  SHF.L.U32 R0, R101, 0x1f, RZ ;  /* 0x0000001f65007819 */ /* 0x000fc800000006ff */
[----:B------:R-:W0:Y:S02]  /*1530*/  SYNCS.PHASECHK.TRANS64.TRYWAIT P0, [UR43+-0x8], R0 ;  /* 0xfffff800ff0075a7 */ /* 0x000e24000800016b */
[----:B01--4-:R-:W-:Y:S05]  /*1540*/  @!P0 BRA `(.L_x_15) ;  /* 0x0000005400648947 */ /* 0x013fea0003800000 */
.L_x_190:
[----:B------:R-:W-:Y:S02]  /*1550*/  ULDC UR4, c[0x0][0x28c] ;  /* 0x0000a30000047ab9 */ /* 0x000fe40000000800 */
[----:B------:R-:W-:-:S13]  /*1560*/  ISETP.LT.AND P0, PT, RZ, UR4, PT ;  /* 0x00000004ff007c0c */ /* 0x000fda000bf01270 */
[----:B------:R-:W-:Y:S05]  /*1570*/  @P0 BRA `(.L_x_16) ;  /* 0x0000000000400947 */ /* 0x000fea0003800000 */
[----:B0-----:R-:W-:Y:S01]  /*1580*/  MOV R0, 0x0 ;  /* 0x0000000000007802 */ /* 0x001fe20000000f00 */
[----:B------:R-:W-:Y:S01]  /*1590*/  ULDC.64 UR4, c[0x4][0x68] ;  /* 0x01001a0000047ab9 */ /* 0x000fe20000000a00 */
[----:B------:R-:W-:Y:S01]  /*15a0*/  ULDC.64 UR6, c[0x4][0x8] ;  /* 0x0100020000067ab9 */ /* 0x000fe20000000a00 */
[----:B------:R-:W-:Y:S01]  /*15b0*/  IMAD.U32 R4, RZ, RZ, UR4 ;  /* 0x00000004ff047e24 */ /* 0x000fe2000f8e00ff */
[----:B------:R0:W1:Y:S01]  /*15c0*/  LDC.64 R14, c[0x4][R0] ;  /* 0x01000000000e7b82 */ /* 0x0000620000000a00 */
[----:B------:R-:W-:Y:S01]  /*15d0*/  IMAD.U32 R5, RZ, RZ, UR5 ;  /* 0x00000005ff057e24 */ /* 0x000fe2000f8e00ff */
[----:B------:R-:W-:Y:S01]  /*15e0*/  ULDC.64 UR4, c[0x4][0x70] ;  /* 0x01001c0000047ab9 */ /* 0x000fe20000000a00 */
[----:B------:R-:W-:Y:S02]  /*15f0*/  IMAD.U32 R10, RZ, RZ, UR6 ;  /* 0x00000006ff0a7e24 */ /* 0x000fe4000f8e00ff */
[----:B------:R-:W-:Y:S02]  /*1600*/  IMAD.U32 R6, RZ, RZ, UR4 ;  /* 0x00000004ff067e24 */ /* 0x000fe4000f8e00ff */
[----:B------:R-:W-:-:S02]  /*1610*/  IMAD.U32 R7, RZ, RZ, UR5 ;  /* 0x00000005ff077e24 */ /* 0x000fc4000f8e00ff */
[----:B------:R-:W-:Y:S02]  /*1620*/  IMAD.U32 R11, RZ, RZ, UR7 ;  /* 0x00000007ff0b7e24 */ /* 0x000fe4000f8e00ff */
[----:B------:R-:W-:Y:S02]  /*1630*/  IMAD.MOV.U32 R8, RZ, RZ, 0x1e1 ;  /* 0x000001e1ff087424 */ /* 0x000fe400078e00ff */
[----:B------:R-:W-:Y:S02]  /*1640*/  IMAD.MOV.U32 R12, RZ, RZ, 0x1 ;  /* 0x00000001ff0c7424 */ /* 0x000fe400078e00ff */
[----:B0-----:R-:W-:-:S07]  /*1650*/  IMAD.MOV.U32 R13, RZ, RZ, RZ ;  /* 0x000000ffff0d7224 */ /* 0x001fce00078e00ff */
[----:B------:R-:W-:-:S07]  /*1660*/  LEPC R20, `(.L_x_16) ;  /* 0x000000001014794e */ /* 0x000fce0000000000 */
[----:B-1---5:R-:W-:Y:S05]  /*1670*/  CALL.ABS.NOINC R14 ;  /* 0x000000000e007343 */ /* 0x022fea0003c00000 */
.L_x_16:
[----:B0-----:R-:W-:-:S04]  /*1680*/  LOP3.LUT R0, R23, 0x1, RZ, 0xfc, !PT ;  /* 0x0000000117007812 */ /* 0x001fc800078efcff */
[----:B------:R-:W-:-:S13]  /*1690*/  ISETP.NE.AND P0, PT, R0, 0x3, PT ;  /* 0x000000030000780c */ /* 0x000fda0003f05270 */
[----:B------:R-:W-:Y:S05]  /*16a0*/  @!P0 BRA `(.L_x_17) ;  /* 0x0000000000048947 */ /* 0x000fea0003800000 */
[----:B------:R-:W-:Y:S01]  /*16b0*/  BPT.TRAP 0x1 ;  /* 0x000000040000795c */ /* 0x000fe20000300000 */
.L_x_17:
[----:B------:R-:W-:Y:S02]  /*16c0*/  IMAD.U32 R3, RZ, RZ, UR38 ;  /* 0x00000026ff037e24 */ /* 0x000fe4000f8e00ff */
[----:B------:R-:W-:-:S03]  /*16d0*/  IMAD.U32 R0, RZ, RZ, UR39 ;  /* 0x00000027ff007e24 */ /* 0x000fc6000f8e00ff */
[----:B------:R-:W-:Y:S02]  /*16e0*/  LEA R3, R3, UR41, 0x3 ;  /* 0x0000002903037c11 */ /* 0x000fe4000f8e18ff */
[----:B------:R-:W-:-:S04]  /*16f0*/  SHF.L.U32 R0, R0, 0x1f, RZ ;  /* 0x0000001f00007819 */ /* 0x000fc800000006ff */
[----:B------:R0:W1:Y:S01]  /*1700*/  SYNCS.PHASECHK.TRANS64.TRYWAIT P1, [R3+URZ], R0 ;  /* 0x00000000030075a7 */ /* 0x000062000802017f */
[----:B------:R-:W-:Y:S05]  /*1710*/  @!P0 BRA `(.L_x_18) ;  /* 0x0000000000048947 */ /* 0x000fea0003800000 */
[----:B------:R-:W-:Y:S01]  /*1720*/  BPT.TRAP 0x1 ;  /* 0x000000040000795c */ /* 0x000fe20000300000 */
.L_x_18:
[----:B------:R-:W-:-:S05]  /*1730*/  IMAD.U32 R4, RZ, RZ, UR42 ;  /* 0x0000002aff047e24 */ /* 0x000fca000f8e00ff */
[----:B------:R-:W-:Y:S01]  /*1740*/  ISETP.GE.AND P2, PT, R4, 0x1, PT ;  /* 0x000000010400780c */ /* 0x000fe20003f46270 */
[----:B-1----:R-:W-:-:S12]  /*1750*/  @P1 BRA `(.L_x_19) ;  /* 0x0000000000081947 */ /* 0x002fd80003800000 */
[----:B------:R-:W1:Y:S02]  /*1760*/  SYNCS.PHASECHK.TRANS64.TRYWAIT P1, [R3+URZ], R0 ;  /* 0x00000000030075a7 */ /* 0x000e64000802017f */
[----:B-1----:R-:W-:Y:S05]  /*1770*/  @!P1 BRA `(.L_x_20) ;  /* 0x0000005000f09947 */ /* 0x002fea0003800000 */
.L_x_19:
[----:B------:R-:W-:Y:S05]  /*1780*/  WARPSYNC.ALL ;  /* 0x0000000000007948 */ /* 0x000fea0003800000 */
[----:B------:R-:W-:Y:S01]  /*1790*/  UIADD3 UR4, UR41, 0x180, URZ ;  /* 0x0000018029047890 */ /* 0x000fe2000fffe03f */
[----:B------:R-:W-:Y:S01]  /*17a0*/  WARPGROUP.ARRIVE ;  /* 0x00000000000079c5 */ /* 0x000fe20000000000 */
[----:B------:R-:W-:Y:S02]  /*17b0*/  UIADD3 UR5, UR41, 0xc180, URZ ;  /* 0x0000c18029057890 */ /* 0x000fe4000fffe03f */
[----:B------:R-:W-:Y:S02]  /*17c0*/  USHF.R.U32.HI UR4, URZ, 0x4, UR4 ;  /* 0x000000043f047899 */ /* 0x000fe40008011604 */
[----:B------:R-:W-:-:S02]  /*17d0*/  USHF.R.U32.HI UR5, URZ, 0x4, UR5 ;  /* 0x000000043f057899 */ /* 0x000fc40008011605 */
[----:B------:R-:W-:Y:S02]  /*17e0*/  ULOP3.LUT UR4, UR4, 0x3fff, URZ, 0xc0, !UPT ;  /* 0x00003fff04047892 */ /* 0x000fe4000f8ec03f */
[----:B------:R-:W-:Y:S02]  /*17f0*/  ULOP3.LUT UR5, UR5, 0x3fff, URZ, 0xc0, !UPT ;  /* 0x00003fff05057892 */ /* 0x000fe4000f8ec03f */
[----:B------:R-:W-:Y:S02]  /*1800*/  ULOP3.LUT UR8, UR4, 0x10000, URZ, 0xfc, !UPT ;  /* 0x0001000004087892 */ /* 0x000fe4000f8efc3f */
[----:B------:R-:W-:Y:S02]  /*1810*/  ULOP3.LUT UR9, UR5, 0x10000, URZ, 0xfc, !UPT ;  /* 0x0001000005097892 */ /* 0x000fe4000f8efc3f */
[----:B------:R-:W-:Y:S02]  /*1820*/  ULEA UR10, UR38, UR8, 0x9 ;  /* 0x00000008260a7291 */ /* 0x000fe4000f8e483f */
[----:B------:R-:W-:Y:S01]  /*1830*/  ULEA UR11, UR38, UR9, 0xa ;  /* 0x00000009260b7291 */ /* 0x000fe2000f8e503f */
[----:B------:R-:W-:Y:S01]  /*1840*/  UMOV UR5, 0x40000040 ;  /* 0x4000004000057882 */ /* 0x000fe20000000000 */
[----:B------:R-:W-:-:S03]  /*1850*/  UMOV UR7, 0x40000040 ;  /* 0x4000004000077882 */ /* 0x000fc60000000000 */
[----:B------:R-:W-:Y:S02]  /*1860*/  UMOV UR4, UR10 ;  /* 0x0000000a00047c82 */ /* 0x000fe40008000000 */
[----:B------:R-:W-:Y:S02]  /*1870*/  UMOV UR6, UR11 ;  /* 0x0000000b00067c82 */ /* 0x000fe40008000000 */
[----:B------:R-:W-:Y:S01]  /*1880*/  IGMMA.64x128x32.S8.S8 R24, gdesc[UR4], RZ, !UPT, gsb0 ;  /* 0x03600000041879f1 */ /* 0x000fe2000c0410ff */
[----:B------:R-:W-:Y:S02]  /*1890*/  UIADD3 UR4, UR10, 0x2, URZ ;  /* 0x000000020a047890 */ /* 0x000fe4000fffe03f */
[----:B------:R-:W-:Y:S01]  /*18a0*/  UIADD3 UR6, UR11, 0x2, URZ ;  /* 0x000000020b067890 */ /* 0x000fe2000fffe03f */
[----:B------:R-:W-:Y:S01]  /*18b0*/  UMOV UR5, 0x40000040 ;  /* 0x4000004000057882 */ /* 0x000fe20000000000 */
[----:B------:R-:W-:Y:S01]  /*18c0*/  UMOV UR7, 0x40000040 ;  /* 0x4000004000077882 */ /* 0x000fe20000000000 */
[----:B------:R-:W-:-:S02]  /*18d0*/  WARPGROUP.DEPBAR.LE gsb0, 0x0 ;  /* 0x00008000000079c5 */ /* 0x000fc40000010000 */
[----:B------:R-:W-:-:S06]  /*18e0*/  WARPGROUP.ARRIVE ;  /* 0x00000000000079c5 */ /* 0x000fcc0000000000 */
[----:B------:R-:W-:Y:S01]  /*18f0*/  IGMMA.64x128x32.S8.S8 R24, gdesc[UR4], R24, gsb0 ;  /* 0x03600000041879f1 */ /* 0x000fe20008041018 */
[----:B------:R-:W-:Y:S02]  /*1900*/  UIADD3 UR4, UR10, 0x4, URZ ;  /* 0x000000040a047890 */ /* 0x000fe4000fffe03f */
[----:B------:R-:W-:Y:S01]  /*1910*/  UIADD3 UR6, UR11, 0x4, URZ ;  /* 0x000000040b067890 */ /* 0x000fe2000fffe03f */
[----:B------:R-:W-:Y:S01]  /*1920*/  UMOV UR5, 0x40000040 ;  /* 0x4000004000057882 */ /* 0x000fe20000000000 */
[----:B------:R-:W-:Y:S01]  /*1930*/  UMOV UR7, 0x40000040 ;  /* 0x4000004000077882 */ /* 0x000fe20000000000 */
[----:B------:R-:W-:Y:S02]  /*1940*/  WARPGROUP.DEPBAR.LE gsb0, 0x0 ;  /* 0x00008000000079c5 */ /* 0x000fe40000010000 */
        /* <DEDUP_REMOVED lines=8> */
[----:B------:R-:W-:Y:S03]  /*19d0*/  IGMMA.64x128x32.S8.S8 R24, gdesc[UR4], R24, gsb0 ;  /* 0x03600000041879f1 */ /* 0x000fe60008041018 */
[----:B------:R-:W-:Y:S02]  /*19e0*/  WARPGROUP.DEPBAR.LE gsb0, 0x0 ;  /* 0x00008000000079c5 */ /* 0x000fe40000010000 */
[----:B------:R-:W-:Y:S05]  /*19f0*/  @!P2 BRA `(.L_x_21) ;  /* 0x000000040010a947 */ /* 0x000fea0003800000 */
[----:B------:R-:W-:Y:S01]  /*1a00*/  UIADD3 UR4, UR38, 0x1, URZ ;  /* 0x0000000126047890 */ /* 0x000fe2000fffe03f */
[----:B01----:R-:W-:Y:S01]  /*1a10*/  IMAD.U32 R0, RZ, RZ, UR42 ;  /* 0x0000002aff007e24 */ /* 0x003fe2000f8e00ff */
[----:B------:R-:W-:Y:S02]  /*1a20*/  UMOV UR11, UR38 ;  /* 0x00000026000b7c82 */ /* 0x000fe40008000000 */
[----:B------:R-:W-:-:S04]  /*1a30*/  UISETP.NE.AND UP0, UPT, UR4, 0x6, UPT ;  /* 0x000000060400788c */ /* 0x000fc8000bf05270 */
[----:B------:R-:W-:Y:S02]  /*1a40*/  USEL UR5, URZ, 0x1, UP0 ;  /* 0x000000013f057887 */ /* 0x000fe40008000000 */
[----:B------:R-:W-:Y:S02]  /*1a50*/  USEL UR10, UR4, URZ, UP0 ;  /* 0x0000003f040a7287 */ /* 0x000fe40008000000 */
[----:B------:R-:W-:-:S06]  /*1a60*/  ULOP3.LUT UR5, UR39, UR5, URZ, 0x3c, !UPT ;  /* 0x0000000527057292 */ /* 0x000fcc000f8e3c3f */
[----:B------:R-:W-:-:S07]  /*1a70*/  IMAD.U32 R5, RZ, RZ, UR5 ;  /* 0x00000005ff057e24 */ /* 0x000fce000f8e00ff */
.L_x_28:
[----:B01----:R-:W-:Y:S05]  /*1a80*/  @!P0 BRA `(.L_x_22) ;  /* 0x0000000000048947 */ /* 0x003fea0003800000 */
[----:B------:R-:W-:Y:S01]  /*1a90*/  BPT.TRAP 0x1 ;  /* 0x000000040000795c */ /* 0x000fe20000300000 */
.L_x_22:
[----:B------:R-:W-:Y:S01]  /*1aa0*/  ULEA UR4, UR10, UR41, 0x3 ;  /* 0x000000290a047291 */ /* 0x000fe2000f8e183f */
[----:B------:R-:W-:-:S08]  /*1ab0*/  SHF.L.U32 R3, R5, 0x1f, RZ ;  /* 0x0000001f05037819 */ /* 0x000fd000000006ff */
[----:B------:R0:W1:Y:S01]  /*1ac0*/  SYNCS.PHASECHK.TRANS64.TRYWAIT P1, [UR4], R3 ;  /* 0x00000003ff0075a7 */ /* 0x0000620008020144 */
[----:B------:R-:W-:Y:S05]  /*1ad0*/  @!P0 BRA `(.L_x_23) ;  /* 0x0000000000048947 */ /* 0x000fea0003800000 */
[----:B------:R-:W-:Y:S01]  /*1ae0*/  BPT.TRAP 0x1 ;  /* 0x000000040000795c */ /* 0x000fe20000300000 */
.L_x_23:
[----:B-1----:R-:W-:Y:S05]  /*1af0*/  @P1 BRA `(.L_x_24) ;  /* 0x0000000000081947 */ /* 0x002fea0003800000 */
[----:B------:R-:W1:Y:S02]  /*1b00*/  SYNCS.PHASECHK.TRANS64.TRYWAIT P1, [UR4], R3 ;  /* 0x00000003ff0075a7 */ /* 0x000e640008020144 */
[----:B-1----:R-:W-:Y:S05]  /*1b10*/  @!P1 BRA `(.L_x_25) ;  /* 0x00000050001c9947 */ /* 0x002fea0003800000 */
.L_x_24:
[----:B------:R-:W-:Y:S01]  /*1b20*/  ULEA UR12, UR10, UR8, 0x9 ;  /* 0x000000080a0c7291 */ /* 0x000fe2000f8e483f */
[----:B------:R-:W-:Y:S01]  /*1b30*/  WARPGROUP.ARRIVE ;  /* 0x00000000000079c5 */ /* 0x000fe20000000000 */
[----:B------:R-:W-:Y:S01]  /*1b40*/  ULEA UR13, UR10, UR9, 0xa ;  /* 0x000000090a0d7291 */ /* 0x000fe2000f8e503f */
[----:B------:R-:W-:Y:S01]  /*1b50*/  UMOV UR5, 0x40000040 ;  /* 0x4000004000057882 */ /* 0x000fe20000000000 */
[----:B------:R-:W-:-:S03]  /*1b60*/  UMOV UR7, 0x40000040 ;  /* 0x4000004000077882 */ /* 0x000fc60000000000 */
[----:B------:R-:W-:Y:S02]  /*1b70*/  UMOV UR4, UR12 ;  /* 0x0000000c00047c82 */ /* 0x000fe40008000000 */
[----:B------:R-:W-:Y:S02]  /*1b80*/  UMOV UR6, UR13 ;  /* 0x0000000d00067c82 */ /* 0x000fe40008000000 */
[----:B------:R-:W-:Y:S01]  /*1b90*/  IGMMA.64x128x32.S8.S8 R24, gdesc[UR4], R24, gsb0 ;  /* 0x03600000041879f1 */ /* 0x000fe20008041018 */
        /* <DEDUP_REMOVED lines=23> */
[----:B------:R-:W-:Y:S01]  /*1d10*/  BPT.TRAP 0x1 ;  /* 0x000000040000795c */ /* 0x000fe20000300000 */
.L_x_26:
[----:B------:R-:W-:Y:S01]  /*1d20*/  ULEA UR4, UR11, UR41, 0x3 ;  /* 0x000000290b047291 */ /* 0x000fe2000f8e183f */
[----:B------:R-:W-:-:S03]  /*1d30*/  ISETP.GT.U32.AND P1, PT, R23, 0x1, PT ;  /* 0x000000011700780c */ /* 0x000fc60003f24070 */
[----:B------:R-:W-:-:S04]  /*1d40*/  UIADD3 UR4, UR4, 0x30, URZ ;  /* 0x0000003004047890 */ /* 0x000fc8000fffe03f */
[----:B------:R-:W-:-:S09]  /*1d50*/  UPRMT UR4, URZ, 0x654, UR4 ;  /* 0x000006543f047896 */ /* 0x000fd20008000004 */
[----:B------:R-:W-:Y:S01]  /*1d60*/  SYNCS.ARRIVE.TRANS64.RED.A1T0 RZ, [UR4], RZ ;  /* 0x000000ffffff79a7 */ /* 0x000fe20008100404 */
[----:B------:R-:W-:Y:S05]  /*1d70*/  @P1 BRA `(.L_x_27) ;  /* 0x0000000000041947 */ /* 0x000fea0003800000 */
[----:B------:R-:W-:Y:S01]  /*1d80*/  BPT.TRAP 0x1 ;  /* 0x000000040000795c */ /* 0x000fe20000300000 */
.L_x_27:
[----:B------:R-:W-:Y:S01]  /*1d90*/  UIADD3 UR10, UR10, 0x1, URZ ;  /* 0x000000010a0a7890 */ /* 0x000fe2000fffe03f */
[C---:B------:R-:W-:Y:S01]  /*1da0*/  ISETP.GT.AND P1, PT, R0.reuse, 0x1, PT ;  /* 0x000000010000780c */ /* 0x040fe20003f24270 */
[----:B------:R-:W-:Y:S01]  /*1db0*/  UIADD3 UR11, UR11, 0x1, URZ ;  /* 0x000000010b0b7890 */ /* 0x000fe2000fffe03f */
[----:B------:R-:W-:Y:S01]  /*1dc0*/  VIADD R0, R0, 0xffffffff ;  /* 0xffffffff00007836 */ /* 0x000fe20000000000 */
[----:B------:R-:W-:Y:S02]  /*1dd0*/  UISETP.NE.AND UP0, UPT, UR10, 0x6, UPT ;  /* 0x000000060a00788c */ /* 0x000fe4000bf05270 */
[----:B------:R-:W-:Y:S02]  /*1de0*/  UISETP.NE.AND UP1, UPT, UR11, 0x6, UPT ;  /* 0x000000060b00788c */ /* 0x000fe4000bf25270 */
[----:B------:R-:W-:Y:S02]  /*1df0*/  USEL UR4, URZ, 0x1, UP0 ;  /* 0x000000013f047887 */ /* 0x000fe40008000000 */
[----:B------:R-:W-:-:S02]  /*1e00*/  USEL UR10, UR10, URZ, UP0 ;  /* 0x0000003f0a0a7287 */ /* 0x000fc40008000000 */
[----:B------:R-:W-:Y:S02]  /*1e10*/  USEL UR11, UR11, URZ, UP1 ;  /* 0x0000003f0b0b7287 */ /* 0x000fe40008800000 */
[----:B------:R-:W-:Y:S01]  /*1e20*/  LOP3.LUT R5, R5, UR4, RZ, 0x3c, !PT ;  /* 0x0000000405057c12 */ /* 0x000fe2000f8e3cff */
[----:B------:R-:W-:Y:S09]  /*1e30*/  @P1 BRA `(.L_x_28) ;  /* 0xfffffffc00101947 */ /* 0x000ff2000383ffff */
.L_x_21:
[----:B01----:R-:W0:Y:S01]  /*1e40*/  LDC R0, c[0x0][0x28c] ;  /* 0x0000a300ff007b82 */ /* 0x003e220000000800 */
[----:B------:R-:W-:-:S04]  /*1e50*/  IMAD.U32 R3, RZ, RZ, UR47 ;  /* 0x0000002fff037e24 */ /* 0x000fc8000f8e00ff */
[----:B------:R1:W-:Y:S01]  /*1e60*/  SYNCS.ARRIVE.TRANS64.A1T0 RZ, [R3+UR46], RZ ;  /* 0x000000ff03ff79a7 */ /* 0x0003e2000810002e */
[----:B0-----:R-:W-:-:S13]  /*1e70*/  ISETP.GE.AND P1, PT, R0, 0x1, PT ;  /* 0x000000010000780c */ /* 0x001fda0003f26270 */
[----:B-1----:R-:W-:Y:S05]  /*1e80*/  @!P1 BRA `(.L_x_29) ;  /* 0x0000000000349947 */ /* 0x002fea0003800000 */
[----:B------:R-:W-:Y:S05]  /*1e90*/  @!P0 BRA `(.L_x_30) ;  /* 0x0000000000048947 */ /* 0x000fea0003800000 */
[----:B------:R-:W-:Y:S01]  /*1ea0*/  BPT.TRAP 0x1 ;  /* 0x000000040000795c */ /* 0x000fe20000300000 */
.L_x_30:
[----:B------:R-:W-:Y:S01]  /*1eb0*/  UIADD3 UR6, UR38, UR42, URZ ;  /* 0x0000002a26067290 */ /* 0x000fe2000fffe03f */
[----:B------:R-:W-:-:S03]  /*1ec0*/  ISETP.GT.U32.AND P0, PT, R23, 0x1, PT ;  /* 0x000000011700780c */ /* 0x000fc60003f04070 */
[----:B------:R-:W-:-:S04]  /*1ed0*/  UIMAD.WIDE.U32 UR4, UR6, -0x55555555, URZ ;  /* 0xaaaaaaab060478a5 */ /* 0x000fc8000f8e003f */
[----:B------:R-:W-:-:S04]  /*1ee0*/  USHF.R.U32.HI UR4, URZ, 0x2, UR5 ;  /* 0x000000023f047899 */ /* 0x000fc80008011605 */
[----:B------:R-:W-:-:S04]  /*1ef0*/  UIMAD UR6, UR4, -0x6, UR6 ;  /* 0xfffffffa040678a4 */ /* 0x000fc8000f8e0206 */
[----:B------:R-:W-:-:S04]  /*1f00*/  ULEA UR6, UR6, UR41, 0x3 ;  /* 0x0000002906067291 */ /* 0x000fc8000f8e183f */
[----:B------:R-:W-:-:S04]  /*1f10*/  UIADD3 UR6, UR6, 0x30, URZ ;  /* 0x0000003006067890 */ /* 0x000fc8000fffe03f */
[----:B------:R-:W-:-:S09]  /*1f20*/  UPRMT UR6, URZ, 0x654, UR6 ;  /* 0x000006543f067896 */ /* 0x000fd20008000006 */
[----:B------:R-:W-:Y:S01]  /*1f30*/  SYNCS.ARRIVE.TRANS64.RED.A1T0 RZ, [UR6], RZ ;  /* 0x000000ffffff79a7 */ /* 0x000fe20008100406 */
[----:B------:R-:W-:Y:S05]  /*1f40*/  @P0 BRA `(.L_x_29) ;  /* 0x0000000000040947 */ /* 0x000fea0003800000 */
[----:B------:R-:W-:Y:S01]  /*1f50*/  BPT.TRAP 0x1 ;  /* 0x000000040000795c */ /* 0x000fe20000300000 */
.L_x_29:
[----:B------:R-:W-:Y:S01]  /*1f60*/  SHF.L.U32 R3, R101, 0x1f, RZ ;  /* 0x0000001f65037819 */ /* 0x000fe200000006ff */
[----:B------:R-:W-:Y:S01]  /*1f70*/  UIADD3 UR38, UR38, UR45, URZ ;  /* 0x0000002d26267290 */ /* 0x000fe2000fffe03f */
[----:B------:R-:W-:Y:S01]  /*1f80*/  IMAD.SHL.U32 R0, R22, 0x40, RZ ;  /* 0x0000004016007824 */ /* 0x000fe200078e00ff */
[----:B------:R-:W-:Y:S01]  /*1f90*/  UISETP.GE.U32.AND UP1, UPT, UR45, 0x6, UPT ;  /* 0x000000062d00788c */ /* 0x000fe2000bf26070 */
[----:B------:R-:W0:Y:S01]  /*1fa0*/  SYNCS.PHASECHK.TRANS64.TRYWAIT P0, [UR43+0x8], R3 ;  /* 0x00000803ff0075a7 */ /* 0x000e22000800016b */
[----:B------:R-:W-:-:S04]  /*1fb0*/  UISETP.GT.U32.AND UP0, UPT, UR38, 0x5, UPT ;  /* 0x000000052600788c */ /* 0x000fc8000bf04070 */
[----:B------:R-:W-:-:S04]  /*1fc0*/  UISETP.LT.U32.AND UP0, UPT, UR45, 0x6, UP0 ;  /* 0x000000062d00788c */ /* 0x000fc80008701070 */
[----:B------:R-:W-:Y:S02]  /*1fd0*/  USEL UR6, URZ, 0x1, !UP0 ;  /* 0x000000013f067887 */ /* 0x000fe4000c000000 */
[----:B------:R-:W-:Y:S02]  /*1fe0*/  @UP1 UIMAD.WIDE.U32 UR4, UR38, -0x55555555, URZ ;  /* 0xaaaaaaab260418a5 */ /* 0x000fe4000f8e003f */
[----:B------:R-:W-:Y:S02]  /*1ff0*/  ULOP3.LUT UR39, UR39, UR6, URZ, 0x3c, !UPT ;  /* 0x0000000627277292 */ /* 0x000fe4000f8e3c3f */
[----:B------:R-:W-:-:S04]  /*2000*/  @UP1 USHF.R.U32.HI UR4, URZ, 0x2, UR5 ;  /* 0x000000023f041899 */ /* 0x000fc80008011605 */
[----:B------:R-:W-:Y:S01]  /*2010*/  @UP1 ULOP3.LUT UR39, UR39, 0x1, UR4, 0x78, !UPT ;  /* 0x0000000127271892 */ /* 0x000fe2000f8e7804 */
[----:B0-----:R-:W-:Y:S11]  /*2020*/  @!P0 BRA `(.L_x_31) ;  /* 0x0000004800f08947 */ /* 0x001ff60003800000 */
.L_x_191:
[----:B------:R-:W-:Y:S01]  /*2030*/  ULDC UR4, c[0x0][0x284] ;  /* 0x0000a10000047ab9 */ /* 0x000fe20000000800 */
[----:B------:R-:W-:Y:S01]  /*2040*/  IMAD.SHL.U32 R13, R19, 0x80, RZ ;  /* 0x00000080130d7824 */ /* 0x000fe200078e00ff */
[----:B------:R-:W-:Y:S01]  /*2050*/  ISETP.GE.AND P0, PT, R0, UR4, PT ;  /* 0x0000000400007c0c */ /* 0x000fe2000bf06270 */
[----:B------:R-:W-:-:S03]  /*2060*/  ULDC UR4, c[0x0][0x288] ;  /* 0x0000a20000047ab9 */ /* 0x000fc60000000800 */
[----:B------:R-:W-:-:S13]  /*2070*/  ISETP.GE.OR P0, PT, R13, UR4, P0 ;  /* 0x000000040d007c0c */ /* 0x000fda0008706670 */
[----:B------:R-:W-:Y:S05]  /*2080*/  @P0 BRA `(.L_x_32) ;  /* 0x0000003000c80947 */ /* 0x000fea0003800000 */
[----:B------:R-:W1:Y:S01]  /*2090*/  LDC.64 R8, c[0x0][0x5c8] ;  /* 0x00017200ff087b82 */ /* 0x000e620000000a00 */
[----:B------:R-:W-:Y:S01]  /*20a0*/  SHF.R.S32.HI R11, RZ, 0x1f, R18 ;  /* 0x0000001fff0b7819 */ /* 0x000fe20000011412 */
[----:B------:R-:W-:Y:S01]  /*20b0*/  ULDC.64 UR4, c[0x0][0x5d0] ;  /* 0x0001740000047ab9 */ /* 0x000fe20000000a00 */
[----:B------:R-:W-:Y:S01]  /*20c0*/  SHF.R.S32.HI R10, RZ, 0x1f, R13 ;  /* 0x0000001fff0a7819 */ /* 0x000fe2000001140d */
[----:B0-----:R-:W-:Y:S01]  /*20d0*/  IMAD.WIDE.U32 R4, R18, UR4, R92 ;  /* 0x0000000412047c25 */ /* 0x001fe2000f8e005c */
[----:B------:R-:W-:Y:S03]  /*20e0*/  BSSY B0, `(.L_x_32) ;  /* 0x000032c000007945 */ /* 0x000fe60003800000 */
[----:B------:R-:W-:Y:S01]  /*20f0*/  IMAD R3, R11, UR4, RZ ;  /* 0x000000040b037c24 */ /* 0x000fe2000f8e02ff */
[----:B------:R-:W-:Y:S01]  /*2100*/  IADD3 R4, P0, R13, R4, RZ ;  /* 0x000000040d047210 */ /* 0x000fe20007f1e0ff */
[----:B------:R-:W-:-:S04]  /*2110*/  IMAD.WIDE R14, R22, 0x40, R90 ;  /* 0x00000040160e7825 */ /* 0x000fc800078e025a */
[----:B------:R-:W-:Y:S01]  /*2120*/  IMAD R3, R18, UR5, R3 ;  /* 0x0000000512037c24 */ /* 0x000fe2000f8e0203 */
[----:B------:R-:W-:Y:S01]  /*2130*/  ULDC.64 UR4, c[0x0][0x5c0] ;  /* 0x0001700000047ab9 */ /* 0x000fe20000000a00 */
[----:B------:R-:W-:Y:S02]  /*2140*/  IMAD.IADD R20, R99, 0x1, -R0 ;  /* 0x0000000163147824 */ /* 0x000fe400078e0a00 */
[----:B------:R-:W-:Y:S01]  /*2150*/  IMAD.IADD R19, R95, 0x1, -R13 ;  /* 0x000000015f137824 */ /* 0x000fe200078e0a0d */
[----:B------:R-:W-:Y:S01]  /*2160*/  IADD3.X R5, R10, R5, R3, P0, !PT ;  /* 0x000000050a057210 */ /* 0x000fe200007fe403 */
[-C--:B-1----:R-:W-:Y:S02]  /*2170*/  IMAD R3, R15, R8.reuse, RZ ;  /* 0x000000080f037224 */ /* 0x082fe400078e02ff */
[----:B------:R-:W-:-:S04]  /*2180*/  IMAD.WIDE.U32 R4, R14, R8, R4 ;  /* 0x000000080e047225 */ /* 0x000fc800078e0004 */
[----:B------:R-:W-:Y:S01]  /*2190*/  IMAD R3, R14, R9, R3 ;  /* 0x000000090e037224 */ /* 0x000fe200078e0203 */
[----:B------:R-:W-:-:S04]  /*21a0*/  IADD3 R4, P0, R4, UR4, RZ ;  /* 0x0000000404047c10 */ /* 0x000fc8000ff1e0ff */
[----:B------:R-:W-:Y:S02]  /*21b0*/  IADD3.X R5, R5, UR5, R3, P0, !PT ;  /* 0x0000000505057c10 */ /* 0x000fe400087fe403 */
[----:B-----5:R-:W-:Y:S02]  /*21c0*/  ISETP.NE.AND P0, PT, R89, RZ, PT ;  /* 0x000000ff5900720c */ /* 0x020fe40003f05270 */
[----:B------:R-:W-:-:S04]  /*21d0*/  LEA R6, P1, R8, R4, 0x3 ;  /* 0x0000000408067211 */ /* 0x000fc800078218ff */
[----:B------:R-:W-:-:S07]  /*21e0*/  LEA.HI.X R7, R8, R5, R9, 0x3, P1 ;  /* 0x0000000508077211 */ /* 0x000fce00008f1c09 */
[----:B------:R-:W-:Y:S05]  /*21f0*/  @!P0 BRA `(.L_x_33) ;  /* 0x0000002400608947 */ /* 0x000fea0003800000 */
[----:B------:R-:W0:Y:S01]  /*2200*/  LDC.64 R102, c[0x0][0x5b0] ;  /* 0x00016c00ff667b82 */ /* 0x000e220000000a00 */
[----:B------:R-:W-:Y:S01]  /*2210*/  ULDC.64 UR4, c[0x0][0x5b8] ;  /* 0x00016e0000047ab9 */ /* 0x000fe20000000a00 */
[----:B------:R-:W-:Y:S01]  /*2220*/  ISETP.GE.AND P1, PT, R20, 0x1, PT ;  /* 0x000000011400780c */ /* 0x000fe20003f26270 */
[C---:B------:R-:W-:Y:S01]  /*2230*/  IMAD.WIDE.U32 R8, R18.reuse, UR4, R92 ;  /* 0x0000000412087c25 */ /* 0x040fe2000f8e005c */
[----:B------:R-:W-:Y:S02]  /*2240*/  BSSY B1, `(.L_x_34) ;  /* 0x000000e000017945 */ /* 0x000fe40003800000 */
[----:B------:R-:W-:Y:S01]  /*2250*/  ISETP.LT.OR P5, PT, R19, 0x1, !P1 ;  /* 0x000000011300780c */ /* 0x000fe20004fa1670 */
[----:B------:R-:W-:Y:S01]  /*2260*/  IMAD R3, R11, UR4, RZ ;  /* 0x000000040b037c24 */ /* 0x000fe2000f8e02ff */
[----:B------:R-:W1:Y:S01]  /*2270*/  LDC.64 R104, c[0x0][0x5a8] ;  /* 0x00016a00ff687b82 */ /* 0x000e620000000a00 */
[----:B------:R-:W-:Y:S02]  /*2280*/  IADD3 R12, P0, R13, R8, RZ ;  /* 0x000000080d0c7210 */ /* 0x000fe40007f1e0ff */
[----:B------:R-:W-:-:S05]  /*2290*/  IMAD R3, R18, UR5, R3 ;  /* 0x0000000512037c24 */ /* 0x000fca000f8e0203 */
[----:B------:R-:W-:Y:S01]  /*22a0*/  IADD3.X R13, R10, R9, R3, P0, !PT ;  /* 0x000000090a0d7210 */ /* 0x000fe200007fe403 */
[-C--:B0-----:R-:W-:Y:S02]  /*22b0*/  IMAD R0, R15, R102.reuse, RZ ;  /* 0x000000660f007224 */ /* 0x081fe400078e02ff */
[----:B------:R-:W-:-:S04]  /*22c0*/  IMAD.WIDE.U32 R8, R14, R102, R12 ;  /* 0x000000660e087225 */ /* 0x000fc800078e000c */
[----:B------:R-:W-:Y:S01]  /*22d0*/  IMAD R21, R14, R103, R0 ;  /* 0x000000670e157224 */ /* 0x000fe200078e0200 */
[----:B-1----:R-:W-:-:S04]  /*22e0*/  IADD3 R8, P0, R8, R104, RZ ;  /* 0x0000006808087210 */ /* 0x002fc80007f1e0ff */
[----:B------:R-:W-:Y:S01]  /*22f0*/  IADD3.X R9, R105, R9, R21, P0, !PT ;  /* 0x0000000969097210 */ /* 0x000fe200007fe415 */
[----:B------:R-:W-:Y:S08]  /*2300*/  @P5 BRA `(.L_x_35) ;  /* 0x0000000000045947 */ /* 0x000ff00003800000 */
[----:B------:R0:W5:Y:S02]  /*2310*/  LDG.E.U8 R100, desc[UR36][R8.64] ;  /* 0x0000002408647981 */ /* 0x000164000c1e1100 */
.L_x_35:
[----:B------:R-:W-:Y:S05]  /*2320*/  BSYNC B1 ;  /* 0x0000000000017941 */ /* 0x000fea0003800000 */
.L_x_34:
[----:B-----5:R-:W-:Y:S01]  /*2330*/  LOP3.LUT R0, R100, 0xffff, RZ, 0xc0, !PT ;  /* 0x0000ffff64007812 */ /* 0x020fe200078ec0ff */
[----:B------:R-:W-:Y:S01]  /*2340*/  IMAD.SHL.U32 R10, R102, 0x8, RZ ;  /* 0x00000008660a7824 */ /* 0x000fe200078e00ff */
[----:B------:R-:W-:Y:S01]  /*2350*/  ISETP.LT.OR P2, PT, R19, 0x2, !P1 ;  /* 0x000000021300780c */ /* 0x000fe20004f41670 */
[----:B------:R-:W-:Y:S01]  /*2360*/  BSSY B1, `(.L_x_36) ;  /* 0x000000e000017945 */ /* 0x000fe20003800000 */
[----:B------:R-:W-:Y:S02]  /*2370*/  PRMT R0, R0, 0x8880, RZ ;  /* 0x0000888000007816 */ /* 0x000fe400000000ff */
[----:B------:R-:W-:Y:S02]  /*2380*/  SHF.L.U64.HI R11, R102, 0x3, R103 ;  /* 0x00000003660b7819 */ /* 0x000fe40000010267 */
[----:B------:R-:W-:Y:S01]  /*2390*/  ISETP.GE.AND P0, PT, R20, 0x9, PT ;  /* 0x000000091400780c */ /* 0x000fe20003f06270 */
[----:B------:R-:W-:Y:S02]  /*23a0*/  IMAD R3, R0, R89, RZ ;  /* 0x0000005900037224 */ /* 0x000fe400078e02ff */
[----:B------:R-:W-:-:S04]  /*23b0*/  IMAD.WIDE.U32 R10, R14, R102, R10 ;  /* 0x000000660e0a7225 */ /* 0x000fc800078e000a */
[----:B------:R-:W-:Y:S01]  /*23c0*/  @!P5 IMAD R15, R24, R88, R3 ;  /* 0x00000058180fd224 */ /* 0x000fe200078e0203 */
[----:B------:R-:W-:Y:S01]  /*23d0*/  IADD3 R10, P3, P4, R12, R104, R10 ;  /* 0x000000680c0a7210 */ /* 0x000fe20007c7e00a */
[----:B------:R-:W-:-:S03]  /*23e0*/  IMAD.IADD R14, R21, 0x1, R11 ;  /* 0x00000001150e7824 */ /* 0x000fc600078e020b */
[----:B------:R1:W-:Y:S01]  /*23f0*/  @!P5 STG.E.U8 desc[UR36][R4.64], R15 ;  /* 0x0000000f0400d986 */ /* 0x0003e2000c101124 */
[----:B------:R-:W-:Y:S08]  /*2400*/  @P2 BRA `(.L_x_37) ;  /* 0x00000000000c2947 */ /* 0x000ff00003800000 */
[----:B------:R-:W2:Y:S02]  /*2410*/  LDG.E.U8 R100, desc[UR36][R8.64+0x1] ;  /* 0x0000012408647981 */ /* 0x000ea4000c1e1100 */
[----:B--2---:R-:W-:-:S05]  /*2420*/  PRMT R0, R100, 0x8880, RZ ;  /* 0x0000888064007816 */ /* 0x004fca00000000ff */
[----:B------:R-:W-:-:S07]  /*2430*/  IMAD R3, R0, R89, RZ ;  /* 0x0000005900037224 */ /* 0x000fce00078e02ff */
.L_x_37:
[----:B------:R-:W-:Y:S05]  /*2440*/  BSYNC B1 ;  /* 0x0000000000017941 */ /* 0x000fea0003800000 */
.L_x_36:
[----:B------:R-:W-:Y:S01]  /*2450*/  ISETP.LT.OR P5, PT, R19, 0x1, !P0 ;  /* 0x000000011300780c */ /* 0x000fe200047a1670 */
[----:B------:R-:W-:Y:S01]  /*2460*/  @!P2 IMAD R25, R25, R88, R3 ;  /* 0x000000581919a224 */ /* 0x000fe200078e0203 */
[----:B------:R-:W-:Y:S01]  /*2470*/  BSSY B1, `(.L_x_38) ;  /* 0x000000a000017945 */ /* 0x000fe20003800000 */
[----:B------:R-:W-:Y:S02]  /*2480*/  IADD3.X R11, R13, R105, R14, P3, P4 ;  /* 0x000000690d0b7210 */ /* 0x000fe40001fe840e */
[C---:B------:R-:W-:Y:S01]  /*2490*/  ISETP.LT.OR P3, PT, R19.reuse, 0x2, !P0 ;  /* 0x000000021300780c */ /* 0x040fe20004761670 */
[----:B------:R2:W-:Y:S01]  /*24a0*/  @!P2 STG.E.U8 desc[UR36][R4.64+0x1], R25 ;  /* 0x000001190400a986 */ /* 0x0005e2000c101124 */
[C---:B------:R-:W-:Y:S02]  /*24b0*/  ISETP.LT.OR P4, PT, R19.reuse, 0x9, !P1 ;  /* 0x000000091300780c */ /* 0x040fe40004f81670 */
[----:B------:R-:W-:-:S04]  /*24c0*/  ISETP.LT.OR P2, PT, R19, 0xa, !P1 ;  /* 0x0000000a1300780c */ /* 0x000fc80004f41670 */
[----:B------:R-:W-:Y:S09]  /*24d0*/  @P5 BRA `(.L_x_39) ;  /* 0x00000000000c5947 */ /* 0x000ff20003800000 */
[----:B------:R-:W3:Y:S02]  /*24e0*/  LDG.E.U8 R100, desc[UR36][R10.64] ;  /* 0x000000240a647981 */ /* 0x000ee4000c1e1100 */
[----:B---3--:R-:W-:-:S05]  /*24f0*/  PRMT R0, R100, 0x8880, RZ ;  /* 0x0000888064007816 */ /* 0x008fca00000000ff */
[----:B------:R-:W-:-:S07]  /*2500*/  IMAD R3, R0, R89, RZ ;  /* 0x0000005900037224 */ /* 0x000fce00078e02ff */
.L_x_39:
[----:B------:R-:W-:Y:S05]  /*2510*/  BSYNC B1 ;  /* 0x0000000000017941 */ /* 0x000fea0003800000 */
.L_x_38:
[----:B------:R-:W-:Y:S01]  /*2520*/  @!P5 IMAD R13, R26, R88, R3 ;  /* 0x000000581a0dd224 */ /* 0x000fe200078e0203 */
[----:B------:R-:W-:Y:S04]  /*2530*/  BSSY B1, `(.L_x_40) ;  /* 0x0000006000017945 */ /* 0x000fe80003800000 */
[----:B------:R3:W-:Y:S01]  /*2540*/  @!P5 STG.E.U8 desc[UR36][R6.64], R13 ;  /* 0x0000000d0600d986 */ /* 0x0007e2000c101124 */
[----:B------:R-:W-:Y:S05]  /*2550*/  @P3 BRA `(.L_x_41) ;  /* 0x00000000000c3947 */ /* 0x000fea0003800000 */
[----:B------:R-:W4:Y:S02]  /*2560*/  LDG.E.U8 R100, desc[UR36][R10.64+0x1] ;  /* 0x000001240a647981 */ /* 0x000f24000c1e1100 */
[----:B----4-:R-:W-:-:S05]  /*2570*/  PRMT R0, R100, 0x8880, RZ ;  /* 0x0000888064007816 */ /* 0x010fca00000000ff */
[----:B------:R-:W-:-:S07]  /*2580*/  IMAD R3, R0, R89, RZ ;  /* 0x0000005900037224 */ /* 0x000fce00078e02ff */
.L_x_41:
[----:B------:R-:W-:Y:S05]  /*2590*/  BSYNC B1 ;  /* 0x0000000000017941 */ /* 0x000fea0003800000 */
.L_x_40:
[----:B------:R-:W-:Y:S01]  /*25a0*/  @!P3 IMAD R27, R27, R88, R3 ;  /* 0x000000581b1bb224 */ /* 0x000fe200078e0203 */
[----:B------:R-:W-:Y:S04]  /*25b0*/  BSSY B1, `(.L_x_42) ;  /* 0x0000006000017945 */ /* 0x000fe80003800000 */
[----:B------:R4:W-:Y:S01]  /*25c0*/  @!P3 STG.E.U8 desc[UR36][R6.64+0x1], R27 ;  /* 0x0000011b0600b986 */ /* 0x0009e2000c101124 */
[----:B------:R-:W-:Y:S05]  /*25d0*/  @P4 BRA `(.L_x_43) ;  /* 0x00000000000c4947 */ /* 0x000fea0003800000 */
[----:B------:R-:W5:Y:S02]  /*25e0*/  LDG.E.U8 R100, desc[UR36][R8.64+0x8] ;  /* 0x0000082408647981 */ /* 0x000f64000c1e1100 */
[----:B-----5:R-:W-:-:S05]  /*25f0*/  PRMT R0, R100, 0x8880, RZ ;  /* 0x0000888064007816 */ /* 0x020fca00000000ff */
[----:B------:R-:W-:-:S07]  /*2600*/  IMAD R3, R0, R89, RZ ;  /* 0x0000005900037224 */ /* 0x000fce00078e02ff */
.L_x_43:
[----:B------:R-:W-:Y:S05]  /*2610*/  BSYNC B1 ;  /* 0x0000000000017941 */ /* 0x000fea0003800000 */
.L_x_42:
[----:B---3--:R-:W-:Y:S01]  /*2620*/  @!P4 IMAD R13, R28, R88, R3 ;  /* 0x000000581c0dc224 */ /* 0x008fe200078e0203 */
[----:B------:R-:W-:Y:S04]  /*2630*/  BSSY B1, `(.L_x_44) ;  /* 0x0000006000017945 */ /* 0x000fe80003800000 */
[----:B------:R3:W-:Y:S01]  /*2640*/  @!P4 STG.E.U8 desc[UR36][R4.64+0x8], R13 ;  /* 0x0000080d0400c986 */ /* 0x0007e2000c101124 */
[----:B------:R-:W-:Y:S05]  /*2650*/  @P2 BRA `(.L_x_45) ;  /* 0x00000000000c2947 */ /* 0x000fea0003800000 */
[----:B------:R-:W5:Y:S02]  /*2660*/  LDG.E.U8 R100, desc[UR36][R8.64+0x9] ;  /* 0x0000092408647981 */ /* 0x000f64000c1e1100 */
[----:B-----5:R-:W-:-:S05]  /*2670*/  PRMT R0, R100, 0x8880, RZ ;  /* 0x0000888064007816 */ /* 0x020fca00000000ff */
[----:B------:R-:W-:-:S07]  /*2680*/  IMAD R3, R0, R89, RZ ;  /* 0x0000005900037224 */ /* 0x000fce00078e02ff */
.L_x_45:
[----:B------:R-:W-:Y:S05]  /*2690*/  BSYNC B1 ;  /* 0x0000000000017941 */ /* 0x000fea0003800000 */
.L_x_44:
[----:B------:R-:W-:Y:S01]  /*26a0*/  ISETP.LT.OR P4, PT, R19, 0x9, !P0 ;  /* 0x000000091300780c */ /* 0x000fe20004781670 */
[----:B------:R-:W-:Y:S01]  /*26b0*/  @!P2 IMAD R29, R29, R88, R3 ;  /* 0x000000581d1da224 */ /* 0x000fe200078e0203 */
[----:B------:R-:W-:Y:S01]  /*26c0*/  BSSY B1, `(.L_x_46) ;  /* 0x0000009000017945 */ /* 0x000fe20003800000 */
[C---:B------:R-:W-:Y:S02]  /*26d0*/  ISETP.LT.OR P3, PT, R19.reuse, 0xa, !P0 ;  /* 0x0000000a1300780c */ /* 0x040fe40004761670 */
[C---:B------:R-:W-:Y:S01]  /*26e0*/  ISETP.LT.OR P5, PT, R19.reuse, 0x11, !P1 ;  /* 0x000000111300780c */ /* 0x040fe20004fa1670 */
[----:B------:R0:W-:Y:S01]  /*26f0*/  @!P2 STG.E.U8 desc[UR36][R4.64+0x9], R29 ;  /* 0x0000091d0400a986 */ /* 0x0001e2000c101124 */
[----:B------:R-:W-:-:S06]  /*2700*/  ISETP.LT.OR P2, PT, R19, 0x12, !P1 ;  /* 0x000000121300780c */ /* 0x000fcc0004f41670 */
[----:B------:R-:W-:Y:S07]  /*2710*/  @P4 BRA `(.L_x_47) ;  /* 0x00000000000c4947 */ /* 0x000fee0003800000 */
[----:B------:R-:W5:Y:S02]  /*2720*/  LDG.E.U8 R100, desc[UR36][R10.64+0x8] ;  /* 0x000008240a647981 */ /* 0x000f64000c1e1100 */
[----:B-----5:R-:W-:-:S05]  /*2730*/  PRMT R0, R100, 0x8880, RZ ;  /* 0x0000888064007816 */ /* 0x020fca00000000ff */
[----:B------:R-:W-:-:S07]  /*2740*/  IMAD R3, R0, R89, RZ ;  /* 0x0000005900037224 */ /* 0x000fce00078e02ff */
.L_x_47:
[----:B------:R-:W-:Y:S05]  /*2750*/  BSYNC B1 ;  /* 0x0000000000017941 */ /* 0x000fea0003800000 */
.L_x_46:
[----:B---3--:R-:W-:Y:S01]  /*2760*/  @!P4 IMAD R13, R30, R88, R3 ;  /* 0x000000581e0dc224 */ /* 0x008fe200078e0203 */
[----:B------:R-:W-:Y:S04]  /*2770*/  BSSY B1, `(.L_x_48) ;  /* 0x0000006000017945 */ /* 0x000fe80003800000 */
[----:B------:R3:W-:Y:S01]  /*2780*/  @!P4 STG.E.U8 desc[UR36][R6.64+0x8], R13 ;  /* 0x0000080d0600c986 */ /* 0x0007e2000c101124 */
[----:B------:R-:W-:Y:S05]  /*2790*/  @P3 BRA `(.L_x_49) ;  /* 0x00000000000c3947 */ /* 0x000fea0003800000 */
[----:B------:R-:W5:Y:S02]  /*27a0*/  LDG.E.U8 R100, desc[UR36][R10.64+0x9] ;  /* 0x000009240a647981 */ /* 0x000f64000c1e1100 */
[----:B-----5:R-:W-:-:S05]  /*27b0*/  PRMT R0, R100, 0x8880, RZ ;  /* 0x0000888064007816 */ /* 0x020fca00000000ff */
[----:B------:R-:W-:-:S07]  /*27c0*/  IMAD R3, R0, R89, RZ ;  /* 0x0000005900037224 */ /* 0x000fce00078e02ff */
.L_x_49:
[----:B------:R-:W-:Y:S05]  /*27d0*/  BSYNC B1 ;  /* 0x0000000000017941 */ /* 0x000fea0003800000 */
.L_x_48:
[----:B------:R-:W-:Y:S01]  /*27e0*/  @!P3 IMAD R31, R31, R88, R3 ;  /* 0x000000581f1fb224 */ /* 0x000fe200078e0203 */
[----:B------:R-:W-:Y:S04]  /*27f0*/  BSSY B1, `(.L_x_50) ;  /* 0x0000006000017945 */ /* 0x000fe80003800000 */
[----:B------:R0:W-:Y:S01]  /*2800*/  @!P3 STG.E.U8 desc[UR36][R6.64+0x9], R31 ;  /* 0x0000091f0600b986 */ /* 0x0001e2000c101124 */
[----:B------:R-:W-:Y:S05]  /*2810*/  @P5 BRA `(.L_x_51) ;  /* 0x00000000000c5947 */ /* 0x000fea0003800000 */
[----:B------:R-:W5:Y:S02]  /*2820*/  LDG.E.U8 R100, desc[UR36][R8.64+0x10] ;  /* 0x0000102408647981 */ /* 0x000f64000c1e1100 */
[----:B-----5:R-:W-:-:S05]  /*2830*/  PRMT R0, R100, 0x8880, RZ ;  /* 0x0000888064007816 */ /* 0x020fca00000000ff */
[----:B------:R-:W-:-:S07]  /*2840*/  IMAD R3, R0, R89, RZ ;  /* 0x0000005900037224 */ /* 0x000fce00078e02ff */
.L_x_51:
[----:B------:R-:W-:Y:S05]  /*2850*/  BSYNC B1 ;  /* 0x0000000000017941 */ /* 0x000fea0003800000 */
.L_x_50:
[----:B---3--:R-:W-:Y:S01]  /*2860*/  @!P5 IMAD R13, R32, R88, R3 ;  /* 0x00000058200dd224 */ /* 0x008fe200078e0203 */
[----:B------:R-:W-:Y:S04]  /*2870*/  BSSY B1, `(.L_x_52) ;  /* 0x0000006000017945 */ /* 0x000fe80003800000 */
[----:B------:R3:W-:Y:S01]  /*2880*/  @!P5 STG.E.U8 desc[UR36][R4.64+0x10], R13 ;  /* 0x0000100d0400d986 */ /* 0x0007e2000c101124 */
[----:B------:R-:W-:Y:S05]  /*2890*/  @P2 BRA `(.L_x_53) ;  /* 0x00000000000c2947 */ /* 0x000fea0003800000 */
[----:B------:R-:W5:Y:S02]  /*28a0*/  LDG.E.U8 R100, desc[UR36][R8.64+0x11] ;  /* 0x0000112408647981 */ /* 0x000f64000c1e1100 */
[----:B-----5:R-:W-:-:S05]  /*28b0*/  PRMT R0, R100, 0x8880, RZ ;  /* 0x0000888064007816 */ /* 0x020fca00000000ff */
[----:B------:R-:W-:-:S07]  /*28c0*/  IMAD R3, R0, R89, RZ ;  /* 0x0000005900037224 */ /* 0x000fce00078e02ff */
.L_x_53:
[----:B------:R-:W-:Y:S05]  /*28d0*/  BSYNC B1 ;  /* 0x0000000000017941 */ /* 0x000fea0003800000 */
.L_x_52:
        /* <DEDUP_REMOVED lines=11> */
.L_x_55:
[----:B------:R-:W-:Y:S05]  /*2990*/  BSYNC B1 ;  /* 0x0000000000017941 */ /* 0x000fea0003800000 */
.L_x_54:
[----:B---3--:R-:W-:Y:S01]  /*29a0*/  @!P4 IMAD R13, R34, R88, R3 ;  /* 0x00000058220dc224 */ /* 0x008fe200078e0203 */
[----:B------:R-:W-:Y:S04]  /*29b0*/  BSSY B1, `(.L_x_56) ;  /* 0x0000006000017945 */ /* 0x000fe80003800000 */
[----:B------:R3:W-:Y:S01]  /*29c0*/  @!P4 STG.E.U8 desc[UR36][R6.64+0x10], R13 ;  /* 0x0000100d0600c986 */ /* 0x0007e2000c101124 */
[----:B------:R-:W-:Y:S05]  /*29d0*/  @P3 BRA `(.L_x_57) ;  /* 0x00000000000c3947 */ /* 0x000fea0003800000 */
[----:B------:R-:W5:Y:S02]  /*29e0*/  LDG.E.U8 R100, desc[UR36][R10.64+0x11] ;  /* 0x000011240a647981 */ /* 0x000f64000c1e1100 */
[----:B-----5:R-:W-:-:S05]  /*29f0*/  PRMT R0, R100, 0x8880, RZ ;  /* 0x0000888064007816 */ /* 0x020fca00000000ff */
[----:B------:R-:W-:-:S07]  /*2a00*/  IMAD R3, R0, R89, RZ ;  /* 0x0000005900037224 */ /* 0x000fce00078e02ff */
.L_x_57:
[----:B------:R-:W-:Y:S05]  /*2a10*/  BSYNC B1 ;  /* 0x0000000000017941 */ /* 0x000fea0003800000 */
.L_x_56:
[----:B------:R-:W-:Y:S01]  /*2a20*/  @!P3 IMAD R35, R35, R88, R3 ;  /* 0x000000582323b224 */ /* 0x000fe200078e0203 */
[----:B------:R-:W-:Y:S04]  /*2a30*/  BSSY B1, `(.L_x_58) ;  /* 0x0000006000017945 */ /* 0x000fe80003800000 */
[----:B------:R0:W-:Y:S01]  /*2a40*/  @!P3 STG.E.U8 desc[UR36][R6.64+0x11], R35 ;  /* 0x000011230600b986 */ /* 0x0001e2000c101124 */
[----:B------:R-:W-:Y:S05]  /*2a50*/  @P5 BRA `(.L_x_59) ;  /* 0x00000000000c5947 */ /* 0x000fea0003800000 */
[----:B------:R-:W5:Y:S02]  /*2a60*/  LDG.E.U8 R100, desc[UR36][R8.64+0x18] ;  /* 0x0000182408647981 */ /* 0x000f64000c1e1100 */
[----:B-----5:R-:W-:-:S05]  /*2a70*/  PRMT R0, R100, 0x8880, RZ ;  /* 0x0000888064007816 */ /* 0x020fca00000000ff */
[----:B------:R-:W-:-:S07]  /*2a80*/  IMAD R3, R0, R89, RZ ;  /* 0x0000005900037224 */ /* 0x000fce00078e02ff */
.L_x_59:
[----:B------:R-:W-:Y:S05]  /*2a90*/  BSYNC B1 ;  /* 0x0000000000017941 */ /* 0x000fea0003800000 */
.L_x_58:
[----:B---3--:R-:W-:Y:S01]  /*2aa0*/  @!P5 IMAD R13, R36, R88, R3 ;  /* 0x00000058240dd224 */ /* 0x008fe200078e0203 */
[----:B------:R-:W-:Y:S04]  /*2ab0*/  BSSY B1, `(.L_x_60) ;  /* 0x0000006000017945 */ /* 0x000fe80003800000 */
[----:B------:R3:W-:Y:S01]  /*2ac0*/  @!P5 STG.E.U8 desc[UR36][R4.64+0x18], R13 ;  /* 0x0000180d0400d986 */ /* 0x0007e2000c101124 */
[----:B------:R-:W-:Y:S05]  /*2ad0*/  @P2 BRA `(.L_x_61) ;  /* 0x00000000000c2947 */ /* 0x000fea0003800000 */
[----:B------:R-:W5:Y:S02]  /*2ae0*/  LDG.E.U8 R100, desc[UR36][R8.64+0x19] ;  /* 0x0000192408647981 */ /* 0x000f64000c1e1100 */
[----:B-----5:R-:W-:-:S05]  /*2af0*/  PRMT R0, R100, 0x8880, RZ ;  /* 0x0000888064007816 */ /* 0x020fca00000000ff */
[----:B------:R-:W-:-:S07]  /*2b00*/  IMAD R3, R0, R89, RZ ;  /* 0x0000005900037224 */ /* 0x000fce00078e02ff */
.L_x_61:
[----:B------:R-:W-:Y:S05]  /*2b10*/  BSYNC B1 ;  /* 0x0000000000017941 */ /* 0x000fea0003800000 */
.L_x_60:
        /* <DEDUP_REMOVED lines=11> */
.L_x_63:
[----:B------:R-:W-:Y:S05]  /*2bd0*/  BSYNC B1 ;  /* 0x0000000000017941 */ /* 0x000fea0003800000 */
.L_x_62:
[----:B---3--:R-:W-:Y:S01]  /*2be0*/  @!P4 IMAD R13, R38, R88, R3 ;  /* 0x00000058260dc224 */ /* 0x008fe200078e0203 */
[----:B------:R-:W-:Y:S04]  /*2bf0*/  BSSY B1, `(.L_x_64) ;  /* 0x0000006000017945 */ /* 0x000fe80003800000 */
[----:B------:R3:W-:Y:S01]  /*2c00*/  @!P4 STG.E.U8 desc[UR36][R6.64+0x18], R13 ;  /* 0x0000180d0600c986 */ /* 0x0007e2000c101124 */
[----:B------:R-:W-:Y:S05]  /*2c10*/  @P3 BRA `(.L_x_65) ;  /* 0x00000000000c3947 */ /* 0x000fea0003800000 */
[----:B------:R-:W5:Y:S02]  /*2c20*/  LDG.E.U8 R100, desc[UR36][R10.64+0x19] ;  /* 0x000019240a647981 */ /* 0x000f64000c1e1100 */
[----:B-----5:R-:W-:-:S05]  /*2c30*/  PRMT R0, R100, 0x8880, RZ ;  /* 0x0000888064007816 */ /* 0x020fca00000000ff */
[----:B------:R-:W-:-:S07]  /*2c40*/  IMAD R3, R0, R89, RZ ;  /* 0x0000005900037224 */ /* 0x000fce00078e02ff */
.L_x_65:
[----:B------:R-:W-:Y:S05]  /*2c50*/  BSYNC B1 ;  /* 0x0000000000017941 */ /* 0x000fea0003800000 */
.L_x_64:
[----:B------:R-:W-:Y:S01]  /*2c60*/  @!P3 IMAD R39, R39, R88, R3 ;  /* 0x000000582727b224 */ /* 0x000fe200078e0203 */
[----:B------:R-:W-:Y:S04]  /*2c70*/  BSSY B1, `(.L_x_66) ;  /* 0x0000006000017945 */ /* 0x000fe80003800000 */
[----:B------:R0:W-:Y:S01]  /*2c80*/  @!P3 STG.E.U8 desc[UR36][R6.64+0x19], R39 ;  /* 0x000019270600b986 */ /* 0x0001e2000c101124 */
[----:B------:R-:W-:Y:S05]  /*2c90*/  @P5 BRA `(.L_x_67) ;  /* 0x00000000000c5947 */ /* 0x000fea0003800000 */
[----:B------:R-:W5:Y:S02]  /*2ca0*/  LDG.E.U8 R100, desc[UR36][R8.64+0x20] ;  /* 0x0000202408647981 */ /* 0x000f64000c1e1100 */
[----:B-----5:R-:W-:-:S05]  /*2cb0*/  PRMT R0, R100, 0x8880, RZ ;  /* 0x0000888064007816 */ /* 0x020fca00000000ff */
[----:B------:R-:W-:-:S07]  /*2cc0*/  IMAD R3, R0, R89, RZ ;  /* 0x0000005900037224 */ /* 0x000fce00078e02ff */
.L_x_67:
[----:B------:R-:W-:Y:S05]  /*2cd0*/  BSYNC B1 ;  /* 0x0000000000017941 */ /* 0x000fea0003800000 */
.L_x_66:
[----:B---3--:R-:W-:Y:S01]  /*2ce0*/  @!P5 IMAD R13, R40, R88, R3 ;  /* 0x00000058280dd224 */ /* 0x008fe200078e0203 */
[----:B------:R-:W-:Y:S04]  /*2cf0*/  BSSY B1, `(.L_x_68) ;  /* 0x0000006000017945 */ /* 0x000fe80003800000 */
[----:B------:R3:W-:Y:S01]  /*2d00*/  @!P5 STG.E.U8 desc[UR36][R4.64+0x20], R13 ;  /* 0x0000200d0400d986 */ /* 0x0007e2000c101124 */
[----:B------:R-:W-:Y:S05]  /*2d10*/  @P2 BRA `(.L_x_69) ;  /* 0x00000000000c2947 */ /* 0x000fea0003800000 */
[----:B------:R-:W5:Y:S02]  /*2d20*/  LDG.E.U8 R100, desc[UR36][R8.64+0x21] ;  /* 0x0000212408647981 */ /* 0x000f64000c1e1100 */
[----:B-----5:R-:W-:-:S05]  /*2d30*/  PRMT R0, R100, 0x8880, RZ ;  /* 0x0000888064007816 */ /* 0x020fca00000000ff */
[----:B------:R-:W-:-:S07]  /*2d40*/  IMAD R3, R0, R89, RZ ;  /* 0x0000005900037224 */ /* 0x000fce00078e02ff */
.L_x_69:
[----:B------:R-:W-:Y:S05]  /*2d50*/  BSYNC B1 ;  /* 0x0000000000017941 */ /* 0x000fea0003800000 */
.L_x_68:
        /* <DEDUP_REMOVED lines=11> */
.L_x_71:
[----:B------:R-:W-:Y:S05]  /*2e10*/  BSYNC B1 ;  /* 0x0000000000017941 */ /* 0x000fea0003800000 */
.L_x_70:
[----:B---3--:R-:W-:Y:S01]  /*2e20*/  @!P4 IMAD R13, R42, R88, R3 ;  /* 0x000000582a0dc224 */ /* 0x008fe200078e0203 */
[----:B------:R-:W-:Y:S04]  /*2e30*/  BSSY B1, `(.L_x_72) ;  /* 0x0000006000017945 */ /* 0x000fe80003800000 */
[----:B------:R3:W-:Y:S01]  /*2e40*/  @!P4 STG.E.U8 desc[UR36][R6.64+0x20], R13 ;  /* 0x0000200d0600c986 */ /* 0x0007e2000c101124 */
[----:B------:R-:W-:Y:S05]  /*2e50*/  @P3 BRA `(.L_x_73) ;  /* 0x00000000000c3947 */ /* 0x000fea0003800000 */
[----:B------:R-:W5:Y:S02]  /*2e60*/  LDG.E.U8 R100, desc[UR36][R10.64+0x21] ;  /* 0x000021240a647981 */ /* 0x000f64000c1e1100 */
[----:B-----5:R-:W-:-:S05]  /*2e70*/  PRMT R0, R100, 0x8880, RZ ;  /* 0x0000888064007816 */ /* 0x020fca00000000ff */
[----:B------:R-:W-:-:S07]  /*2e80*/  IMAD R3, R0, R89, RZ ;  /* 0x0000005900037224 */ /* 0x000fce00078e02ff */
.L_x_73:
[----:B------:R-:W-:Y:S05]  /*2e90*/  BSYNC B1 ;  /* 0x0000000000017941 */ /* 0x000fea0003800000 */
.L_x_72:
[----:B------:R-:W-:Y:S01]  /*2ea0*/  @!P3 IMAD R43, R43, R88, R3 ;  /* 0x000000582b2bb224 */ /* 0x000fe200078e0203 */
[----:B------:R-:W-:Y:S04]  /*2eb0*/  BSSY B1, `(.L_x_74) ;  /* 0x0000006000017945 */ /* 0x000fe80003800000 */
[----:B------:R0:W-:Y:S01]  /*2ec0*/  @!P3 STG.E.U8 desc[UR36][R6.64+0x21], R43 ;  /* 0x0000212b0600b986 */ /* 0x0001e2000c101124 */
[----:B------:R-:W-:Y:S05]  /*2ed0*/  @P5 BRA `(.L_x_75) ;  /* 0x00000000000c5947 */ /* 0x000fea0003800000 */
[----:B------:R-:W5:Y:S02]  /*2ee0*/  LDG.E.U8 R100, desc[UR36][R8.64+0x28] ;  /* 0x0000282408647981 */ /* 0x000f64000c1e1100 */
[----:B-----5:R-:W-:-:S05]  /*2ef0*/  PRMT R0, R100, 0x8880, RZ ;  /* 0x0000888064007816 */ /* 0x020fca00000000ff */
[----:B------:R-:W-:-:S07]  /*2f00*/  IMAD R3, R0, R89, RZ ;  /* 0x0000005900037224 */ /* 0x000fce00078e02ff */
.L_x_75:
[----:B------:R-:W-:Y:S05]  /*2f10*/  BSYNC B1 ;  /* 0x0000000000017941 */ /* 0x000fea0003800000 */
.L_x_74:
[----:B---3--:R-:W-:Y:S01]  /*2f20*/  @!P5 IMAD R13, R44, R88, R3 ;  /* 0x000000582c0dd224 */ /* 0x008fe200078e0203 */
[----:B------:R-:W-:Y:S04]  /*2f30*/  BSSY B1, `(.L_x_76) ;  /* 0x0000006000017945 */ /* 0x000fe80003800000 */
[----:B------:R3:W-:Y:S01]  /*2f40*/  @!P5 STG.E.U8 desc[UR36][R4.64+0x28], R13 ;  /* 0x0000280d0400d986 */ /* 0x0007e2000c101124 */
[----:B------:R-:W-:Y:S05]  /*2f50*/  @P2 BRA `(.L_x_77) ;  /* 0x00000000000c2947 */ /* 0x000fea0003800000 */
[----:B------:R-:W5:Y:S02]  /*2f60*/  LDG.E.U8 R100, desc[UR36][R8.64+0x29] ;  /* 0x0000292408647981 */ /* 0x000f64000c1e1100 */
[----:B-----5:R-:W-:-:S05]  /*2f70*/  PRMT R0, R100, 0x8880, RZ ;  /* 0x0000888064007816 */ /* 0x020fca00000000ff */
[----:B------:R-:W-:-:S07]  /*2f80*/  IMAD R3, R0, R89, RZ ;  /* 0x0000005900037224 */ /* 0x000fce00078e02ff */
.L_x_77:
[----:B------:R-:W-:Y:S05]  /*2f90*/  BSYNC B1 ;  /* 0x0000000000017941 */ /* 0x000fea0003800000 */
.L_x_76:
        /* <DEDUP_REMOVED lines=11> */
.L_x_79:
[----:B------:R-:W-:Y:S05]  /*3050*/  BSYNC B1 ;  /* 0x0000000000017941 */ /* 0x000fea0003800000 */
.L_x_78:
[----:B---3--:R-:W-:Y:S01]  /*3060*/  @!P4 IMAD R13, R46, R88, R3 ;  /* 0x000000582e0dc224 */ /* 0x008fe200078e0203 */
[----:B------:R-:W-:Y:S04]  /*3070*/  BSSY B1, `(.L_x_80) ;  /* 0x0000006000017945 */ /* 0x000fe80003800000 */
[----:B------:R3:W-:Y:S01]  /*3080*/  @!P4 STG.E.U8 desc[UR36][R6.64+0x28], R13 ;  /* 0x0000280d0600c986 */ /* 0x0007e2000c101124 */
[----:B------:R-:W-:Y:S05]  /*3090*/  @P3 BRA `(.L_x_81) ;  /* 0x00000000000c3947 */ /* 0x000fea0003800000 */
[----:B------:R-:W5:Y:S02]  /*30a0*/  LDG.E.U8 R100, desc[UR36][R10.64+0x29] ;  /* 0x000029240a647981 */ /* 0x000f64000c1e1100 */
[----:B-----5:R-:W-:-:S05]  /*30b0*/  PRMT R0, R100, 0x8880, RZ ;  /* 0x0000888064007816 */ /* 0x020fca00000000ff */
[----:B------:R-:W-:-:S07]  /*30c0*/  IMAD R3, R0, R89, RZ ;  /* 0x0000005900037224 */ /* 0x000fce00078e02ff */
.L_x_81:
[----:B------:R-:W-:Y:S05]  /*30d0*/  BSYNC B1 ;  /* 0x0000000000017941 */ /* 0x000fea0003800000 */
.L_x_80:
[----:B------:R-:W-:Y:S01]  /*30e0*/  @!P3 IMAD R47, R47, R88, R3 ;  /* 0x000000582f2fb224 */ /* 0x000fe200078e0203 */
[----:B------:R-:W-:Y:S04]  /*30f0*/  BSSY B1, `(.L_x_82) ;  /* 0x0000006000017945 */ /* 0x000fe80003800000 */
[----:B------:R0:W-:Y:S01]  /*3100*/  @!P3 STG.E.U8 desc[UR36][R6.64+0x29], R47 ;  /* 0x0000292f0600b986 */ /* 0x0001e2000c101124 */
[----:B------:R-:W-:Y:S05]  /*3110*/  @P5 BRA `(.L_x_83) ;  /* 0x00000000000c5947 */ /* 0x000fea0003800000 */
[----:B------:R-:W5:Y:S02]  /*3120*/  LDG.E.U8 R100, desc[UR36][R8.64+0x30] ;  /* 0x0000302408647981 */ /* 0x000f64000c1e1100 */
[----:B-----5:R-:W-:-:S05]  /*3130*/  PRMT R0, R100, 0x8880, RZ ;  /* 0x0000888064007816 */ /* 0x020fca00000000ff */
[----:B------:R-:W-:-:S07]  /*3140*/  IMAD R3, R0, R89, RZ ;  /* 0x0000005900037224 */ /* 0x000fce00078e02ff */
.L_x_83:
[----:B------:R-:W-:Y:S05]  /*3150*/  BSYNC B1 ;  /* 0x0000000000017941 */ /* 0x000fea0003800000 */
.L_x_82:
[----:B---3--:R-:W-:Y:S01]  /*3160*/  @!P5 IMAD R13, R48, R88, R3 ;  /* 0x00000058300dd224 */ /* 0x008fe200078e0203 */
[----:B------:R-:W-:Y:S04]  /*3170*/  BSSY B1, `(.L_x_84) ;  /* 0x0000006000017945 */ /* 0x000fe80003800000 */
[----:B------:R3:W-:Y:S01]  /*3180*/  @!P5 STG.E.U8 desc[UR36][R4.64+0x30], R13 ;  /* 0x0000300d0400d986 */ /* 0x0007e2000c101124 */
[----:B------:R-:W-:Y:S05]  /*3190*/  @P2 BRA `(.L_x_85) ;  /* 0x00000000000c2947 */ /* 0x000fea0003800000 */
[----:B------:R-:W5:Y:S02]  /*31a0*/  LDG.E.U8 R100, desc[UR36][R8.64+0x31] ;  /* 0x0000312408647981 */ /* 0x000f64000c1e1100 */
[----:B-----5:R-:W-:-:S05]  /*31b0*/  PRMT R0, R100, 0x8880, RZ ;  /* 0x0000888064007816 */ /* 0x020fca00000000ff */
[----:B------:R-:W-:-:S07]  /*31c0*/  IMAD R3, R0, R89, RZ ;  /* 0x0000005900037224 */ /* 0x000fce00078e02ff */
.L_x_85:
[----:B------:R-:W-:Y:S05]  /*31d0*/  BSYNC B1 ;  /* 0x0000000000017941 */ /* 0x000fea0003800000 */
.L_x_84:
        /* <DEDUP_REMOVED lines=11> */
.L_x_87:
[----:B------:R-:W-:Y:S05]  /*3290*/  BSYNC B1 ;  /* 0x0000000000017941 */ /* 0x000fea0003800000 */
.L_x_86:
[----:B---3--:R-:W-:Y:S01]  /*32a0*/  @!P4 IMAD R13, R50, R88, R3 ;  /* 0x00000058320dc224 */ /* 0x008fe200078e0203 */
[----:B------:R-:W-:Y:S04]  /*32b0*/  BSSY B1, `(.L_x_88) ;  /* 0x0000006000017945 */ /* 0x000fe80003800000 */
[----:B------:R3:W-:Y:S01]  /*32c0*/  @!P4 STG.E.U8 desc[UR36][R6.64+0x30], R13 ;  /* 0x0000300d0600c986 */ /* 0x0007e2000c101124 */
[----:B------:R-:W-:Y:S05]  /*32d0*/  @P3 BRA `(.L_x_89) ;  /* 0x00000000000c3947 */ /* 0x000fea0003800000 */
[----:B------:R-:W5:Y:S02]  /*32e0*/  LDG.E.U8 R100, desc[UR36][R10.64+0x31] ;  /* 0x000031240a647981 */ /* 0x000f64000c1e1100 */
[----:B-----5:R-:W-:-:S05]  /*32f0*/  PRMT R0, R100, 0x8880, RZ ;  /* 0x0000888064007816 */ /* 0x020fca00000000ff */
[----:B------:R-:W-:-:S07]  /*3300*/  IMAD R3, R0, R89, RZ ;  /* 0x0000005900037224 */ /* 0x000fce00078e02ff */
.L_x_89:
[----:B------:R-:W-:Y:S05]  /*3310*/  BSYNC B1 ;  /* 0x0000000000017941 */ /* 0x000fea0003800000 */
.L_x_88:
[----:B------:R-:W-:Y:S01]  /*3320*/  @!P3 IMAD R51, R51, R88, R3 ;  /* 0x000000583333b224 */ /* 0x000fe200078e0203 */
[----:B------:R-:W-:Y:S04]  /*3330*/  BSSY B1, `(.L_x_90) ;  /* 0x0000006000017945 */ /* 0x000fe80003800000 */
[----:B------:R0:W-:Y:S01]  /*3340*/  @!P3 STG.E.U8 desc[UR36][R6.64+0x31], R51 ;  /* 0x000031330600b986 */ /* 0x0001e2000c101124 */
[----:B------:R-:W-:Y:S05]  /*3350*/  @P5 BRA `(.L_x_91) ;  /* 0x00000000000c5947 */ /* 0x000fea0003800000 */
[----:B------:R-:W5:Y:S02]  /*3360*/  LDG.E.U8 R100, desc[UR36][R8.64+0x38] ;  /* 0x0000382408647981 */ /* 0x000f64000c1e1100 */
[----:B-----5:R-:W-:-:S05]  /*3370*/  PRMT R0, R100, 0x8880, RZ ;  /* 0x0000888064007816 */ /* 0x020fca00000000ff */
[----:B------:R-:W-:-:S07]  /*3380*/  IMAD R3, R0, R89, RZ ;  /* 0x0000005900037224 */ /* 0x000fce00078e02ff */
.L_x_91:
[----:B------:R-:W-:Y:S05]  /*3390*/  BSYNC B1 ;  /* 0x0000000000017941 */ /* 0x000fea0003800000 */
.L_x_90:
[----:B---3--:R-:W-:Y:S01]  /*33a0*/  @!P5 IMAD R13, R52, R88, R3 ;  /* 0x00000058340dd224 */ /* 0x008fe200078e0203 */
[----:B------:R-:W-:Y:S04]  /*33b0*/  BSSY B1, `(.L_x_92) ;  /* 0x0000006000017945 */ /* 0x000fe80003800000 */
[----:B------:R3:W-:Y:S01]  /*33c0*/  @!P5 STG.E.U8 desc[UR36][R4.64+0x38], R13 ;  /* 0x0000380d0400d986 */ /* 0x0007e2000c101124 */
[----:B------:R-:W-:Y:S05]  /*33d0*/  @P2 BRA `(.L_x_93) ;  /* 0x00000000000c2947 */ /* 0x000fea0003800000 */
[----:B------:R-:W5:Y:S02]  /*33e0*/  LDG.E.U8 R100, desc[UR36][R8.64+0x39] ;  /* 0x0000392408647981 */ /* 0x000f64000c1e1100 */
[----:B-----5:R-:W-:-:S05]  /*33f0*/  PRMT R0, R100, 0x8880, RZ ;  /* 0x0000888064007816 */ /* 0x020fca00000000ff */
[----:B------:R-:W-:-:S07]  /*3400*/  IMAD R3, R0, R89, RZ ;  /* 0x0000005900037224 */ /* 0x000fce00078e02ff */
.L_x_93:
[----:B------:R-:W-:Y:S05]  /*3410*/  BSYNC B1 ;  /* 0x0000000000017941 */ /* 0x000fea0003800000 */
.L_x_92:
        /* <DEDUP_REMOVED lines=11> */
.L_x_95:
[----:B------:R-:W-:Y:S05]  /*34d0*/  BSYNC B1 ;  /* 0x0000000000017941 */ /* 0x000fea0003800000 */
.L_x_94:
[----:B---3--:R-:W-:Y:S01]  /*34e0*/  @!P4 IMAD R13, R54, R88, R3 ;  /* 0x00000058360dc224 */ /* 0x008fe200078e0203 */
[----:B------:R-:W-:Y:S04]  /*34f0*/  BSSY B1, `(.L_x_96) ;  /* 0x0000006000017945 */ /* 0x000fe80003800000 */
[----:B------:R3:W-:Y:S01]  /*3500*/  @!P4 STG.E.U8 desc[UR36][R6.64+0x38], R13 ;  /* 0x0000380d0600c986 */ /* 0x0007e2000c101124 */
[----:B------:R-:W-:Y:S05]  /*3510*/  @P3 BRA `(.L_x_97) ;  /* 0x00000000000c3947 */ /* 0x000fea0003800000 */
[----:B------:R-:W5:Y:S02]  /*3520*/  LDG.E.U8 R100, desc[UR36][R10.64+0x39] ;  /* 0x000039240a647981 */ /* 0x000f64000c1e1100 */
[----:B-----5:R-:W-:-:S05]  /*3530*/  PRMT R0, R100, 0x8880, RZ ;  /* 0x0000888064007816 */ /* 0x020fca00000000ff */
[----:B------:R-:W-:-:S07]  /*3540*/  IMAD R3, R0, R89, RZ ;  /* 0x0000005900037224 */ /* 0x000fce00078e02ff */
.L_x_97:
[----:B------:R-:W-:Y:S05]  /*3550*/  BSYNC B1 ;  /* 0x0000000000017941 */ /* 0x000fea0003800000 */
.L_x_96:
[----:B------:R-:W-:Y:S01]  /*3560*/  @!P3 IMAD R55, R55, R88, R3 ;  /* 0x000000583737b224 */ /* 0x000fe200078e0203 */
[----:B------:R-:W-:Y:S04]  /*3570*/  BSSY B1, `(.L_x_98) ;  /* 0x0000006000017945 */ /* 0x000fe80003800000 */
[----:B------:R0:W-:Y:S01]  /*3580*/  @!P3 STG.E.U8 desc[UR36][R6.64+0x39], R55 ;  /* 0x000039370600b986 */ /* 0x0001e2000c101124 */
[----:B------:R-:W-:Y:S05]  /*3590*/  @P5 BRA `(.L_x_99) ;  /* 0x00000000000c5947 */ /* 0x000fea0003800000 */
[----:B------:R-:W5:Y:S02]  /*35a0*/  LDG.E.U8 R100, desc[UR36][R8.64+0x40] ;  /* 0x0000402408647981 */ /* 0x000f64000c1e1100 */
[----:B-----5:R-:W-:-:S05]  /*35b0*/  PRMT R0, R100, 0x8880, RZ ;  /* 0x0000888064007816 */ /* 0x020fca00000000ff */
[----:B------:R-:W-:-:S07]  /*35c0*/  IMAD R3, R0, R89, RZ ;  /* 0x0000005900037224 */ /* 0x000fce00078e02ff */
.L_x_99:
[----:B------:R-:W-:Y:S05]  /*35d0*/  BSYNC B1 ;  /* 0x0000000000017941 */ /* 0x000fea0003800000 */
.L_x_98:
[----:B---3--:R-:W-:Y:S01]  /*35e0*/  @!P5 IMAD R13, R56, R88, R3 ;  /* 0x00000058380dd224 */ /* 0x008fe200078e0203 */
[----:B------:R-:W-:Y:S04]  /*35f0*/  BSSY B1, `(.L_x_100) ;  /* 0x0000006000017945 */ /* 0x000fe80003800000 */
[----:B------:R3:W-:Y:S01]  /*3600*/  @!P5 STG.E.U8 desc[UR36][R4.64+0x40], R13 ;  /* 0x0000400d0400d986 */ /* 0x0007e2000c101124 */
[----:B------:R-:W-:Y:S05]  /*3610*/  @P2 BRA `(.L_x_101) ;  /* 0x00000000000c2947 */ /* 0x000fea0003800000 */
[----:B------:R-:W5:Y:S02]  /*3620*/  LDG.E.U8 R100, desc[UR36][R8.64+0x41] ;  /* 0x0000412408647981 */ /* 0x000f64000c1e1100 */
[----:B-----5:R-:W-:-:S05]  /*3630*/  PRMT R0, R100, 0x8880, RZ ;  /* 0x0000888064007816 */ /* 0x020fca00000000ff */
[----:B------:R-:W-:-:S07]  /*3640*/  IMAD R3, R0, R89, RZ ;  /* 0x0000005900037224 */ /* 0x000fce00078e02ff */
.L_x_101:
[----:B------:R-:W-:Y:S05]  /*3650*/  BSYNC B1 ;  /* 0x0000000000017941 */ /* 0x000fea0003800000 */
.L_x_100:
        /* <DEDUP_REMOVED lines=11> */
.L_x_103:
[----:B------:R-:W-:Y:S05]  /*3710*/  BSYNC B1 ;  /* 0x0000000000017941 */ /* 0x000fea0003800000 */
.L_x_102:
[----:B---3--:R-:W-:Y:S01]  /*3720*/  @!P4 IMAD R13, R58, R88, R3 ;  /* 0x000000583a0dc224 */ /* 0x008fe200078e0203 */
[----:B------:R-:W-:Y:S04]  /*3730*/  BSSY B1, `(.L_x_104) ;  /* 0x0000006000017945 */ /* 0x000fe80003800000 */
[----:B------:R3:W-:Y:S01]  /*3740*/  @!P4 STG.E.U8 desc[UR36][R6.64+0x40], R13 ;  /* 0x0000400d0600c986 */ /* 0x0007e2000c101124 */
[----:B------:R-:W-:Y:S05]  /*3750*/  @P3 BRA `(.L_x_105) ;  /* 0x00000000000c3947 */ /* 0x000fea0003800000 */
[----:B------:R-:W5:Y:S02]  /*3760*/  LDG.E.U8 R100, desc[UR36][R10.64+0x41] ;  /* 0x000041240a647981 */ /* 0x000f64000c1e1100 */
[----:B-----5:R-:W-:-:S05]  /*3770*/  PRMT R0, R100, 0x8880, RZ ;  /* 0x0000888064007816 */ /* 0x020fca00000000ff */
[----:B------:R-:W-:-:S07]  /*3780*/  IMAD R3, R0, R89, RZ ;  /* 0x0000005900037224 */ /* 0x000fce00078e02ff */
.L_x_105:
[----:B------:R-:W-:Y:S05]  /*3790*/  BSYNC B1 ;  /* 0x0000000000017941 */ /* 0x000fea0003800000 */
.L_x_104:
[----:B------:R-:W-:Y:S01]  /*37a0*/  @!P3 IMAD R59, R59, R88, R3 ;  /* 0x000000583b3bb224 */ /* 0x000fe200078e0203 */
[----:B------:R-:W-:Y:S04]  /*37b0*/  BSSY B1, `(.L_x_106) ;  /* 0x0000006000017945 */ /* 0x000fe80003800000 */
[----:B------:R0:W-:Y:S01]  /*37c0*/  @!P3 STG.E.U8 desc[UR36][R6.64+0x41], R59 ;  /* 0x0000413b0600b986 */ /* 0x0001e2000c101124 */
[----:B------:R-:W-:Y:S05]  /*37d0*/  @P5 BRA `(.L_x_107) ;  /* 0x00000000000c5947 */ /* 0x000fea0003800000 */
[----:B------:R-:W5:Y:S02]  /*37e0*/  LDG.E.U8 R100, desc[UR36][R8.64+0x48] ;  /* 0x0000482408647981 */ /* 0x000f64000c1e1100 */
[----:B-----5:R-:W-:-:S05]  /*37f0*/  PRMT R0, R100, 0x8880, RZ ;  /* 0x0000888064007816 */ /* 0x020fca00000000ff */
[----:B------:R-:W-:-:S07]  /*3800*/  IMAD R3, R0, R89, RZ ;  /* 0x0000005900037224 */ /* 0x000fce00078e02ff */
.L_x_107:
[----:B------:R-:W-:Y:S05]  /*3810*/  BSYNC B1 ;  /* 0x0000000000017941 */ /* 0x000fea0003800000 */
.L_x_106:
[----:B---3--:R-:W-:Y:S01]  /*3820*/  @!P5 IMAD R13, R60, R88, R3 ;  /* 0x000000583c0dd224 */ /* 0x008fe200078e0203 */
[----:B------:R-:W-:Y:S04]  /*3830*/  BSSY B1, `(.L_x_108) ;  /* 0x0000006000017945 */ /* 0x000fe80003800000 */
[----:B------:R3:W-:Y:S01]  /*3840*/  @!P5 STG.E.U8 desc[UR36][R4.64+0x48], R13 ;  /* 0x0000480d0400d986 */ /* 0x0007e2000c101124 */
[----:B------:R-:W-:Y:S05]  /*3850*/  @P2 BRA `(.L_x_109) ;  /* 0x00000000000c2947 */ /* 0x000fea0003800000 */
[----:B------:R-:W5:Y:S02]  /*3860*/  LDG.E.U8 R100, desc[UR36][R8.64+0x49] ;  /* 0x0000492408647981 */ /* 0x000f64000c1e1100 */
[----:B-----5:R-:W-:-:S05]  /*3870*/  PRMT R0, R100, 0x8880, RZ ;  /* 0x0000888064007816 */ /* 0x020fca00000000ff */
[----:B------:R-:W-:-:S07]  /*3880*/  IMAD R3, R0, R89, RZ ;  /* 0x0000005900037224 */ /* 0x000fce00078e02ff */
.L_x_109:
[----:B------:R-:W-:Y:S05]  /*3890*/  BSYNC B1 ;  /* 0x0000000000017941 */ /* 0x000fea0003800000 */
.L_x_108:
        /* <DEDUP_REMOVED lines=11> */
.L_x_111:
[----:B------:R-:W-:Y:S05]  /*3950*/  BSYNC B1 ;  /* 0x0000000000017941 */ /* 0x000fea0003800000 */
.L_x_110:
[----:B---3--:R-:W-:Y:S01]  /*3960*/  @!P4 IMAD R13, R62, R88, R3 ;  /* 0x000000583e0dc224 */ /* 0x008fe200078e0203 */
[----:B------:R-:W-:Y:S04]  /*3970*/  BSSY B1, `(.L_x_112) ;  /* 0x0000006000017945 */ /* 0x000fe80003800000 */
[----:B------:R3:W-:Y:S01]  /*3980*/  @!P4 STG.E.U8 desc[UR36][R6.64+0x48], R13 ;  /* 0x0000480d0600c986 */ /* 0x0007e2000c101124 */
[----:B------:R-:W-:Y:S05]  /*3990*/  @P3 BRA `(.L_x_113) ;  /* 0x00000000000c3947 */ /* 0x000fea0003800000 */
[----:B------:R-:W5:Y:S02]  /*39a0*/  LDG.E.U8 R100, desc[UR36][R10.64+0x49] ;  /* 0x000049240a647981 */ /* 0x000f64000c1e1100 */
[----:B-----5:R-:W-:-:S05]  /*39b0*/  PRMT R0, R100, 0x8880, RZ ;  /* 0x0000888064007816 */ /* 0x020fca00000000ff */
[----:B------:R-:W-:-:S07]  /*39c0*/  IMAD R3, R0, R89, RZ ;  /* 0x0000005900037224 */ /* 0x000fce00078e02ff */
.L_x_113:
[----:B------:R-:W-:Y:S05]  /*39d0*/  BSYNC B1 ;  /* 0x0000000000017941 */ /* 0x000fea0003800000 */
.L_x_112:
[----:B------:R-:W-:Y:S01]  /*39e0*/  @!P3 IMAD R63, R63, R88, R3 ;  /* 0x000000583f3fb224 */ /* 0x000fe200078e0203 */
[----:B------:R-:W-:Y:S04]  /*39f0*/  BSSY B1, `(.L_x_114) ;  /* 0x0000006000017945 */ /* 0x000fe80003800000 */
[----:B------:R0:W-:Y:S01]  /*3a00*/  @!P3 STG.E.U8 desc[UR36][R6.64+0x49], R63 ;  /* 0x0000493f0600b986 */ /* 0x0001e2000c101124 */
[----:B------:R-:W-:Y:S05]  /*3a10*/  @P5 BRA `(.L_x_115) ;  /* 0x00000000000c5947 */ /* 0x000fea0003800000 */
[----:B------:R-:W5:Y:S02]  /*3a20*/  LDG.E.U8 R100, desc[UR36][R8.64+0x50] ;  /* 0x0000502408647981 */ /* 0x000f64000c1e1100 */
[----:B-----5:R-:W-:-:S05]  /*3a30*/  PRMT R0, R100, 0x8880, RZ ;  /* 0x0000888064007816 */ /* 0x020fca00000000ff */
[----:B------:R-:W-:-:S07]  /*3a40*/  IMAD R3, R0, R89, RZ ;  /* 0x0000005900037224 */ /* 0x000fce00078e02ff */
.L_x_115:
[----:B------:R-:W-:Y:S05]  /*3a50*/  BSYNC B1 ;  /* 0x0000000000017941 */ /* 0x000fea0003800000 */
.L_x_114:
[----:B---3--:R-:W-:Y:S01]  /*3a60*/  @!P5 IMAD R13, R64, R88, R3 ;  /* 0x00000058400dd224 */ /* 0x008fe200078e0203 */
[----:B------:R-:W-:Y:S04]  /*3a70*/  BSSY B1, `(.L_x_116) ;  /* 0x0000006000017945 */ /* 0x000fe80003800000 */
[----:B------:R3:W-:Y:S01]  /*3a80*/  @!P5 STG.E.U8 desc[UR36][R4.64+0x50], R13 ;  /* 0x0000500d0400d986 */ /* 0x0007e2000c101124 */
[----:B------:R-:W-:Y:S05]  /*3a90*/  @P2 BRA `(.L_x_117) ;  /* 0x00000000000c2947 */ /* 0x000fea0003800000 */
[----:B------:R-:W5:Y:S02]  /*3aa0*/  LDG.E.U8 R100, desc[UR36][R8.64+0x51] ;  /* 0x0000512408647981 */ /* 0x000f64000c1e1100 */
[----:B-----5:R-:W-:-:S05]  /*3ab0*/  PRMT R0, R100, 0x8880, RZ ;  /* 0x0000888064007816 */ /* 0x020fca00000000ff */
[----:B------:R-:W-:-:S07]  /*3ac0*/  IMAD R3, R0, R89, RZ ;  /* 0x0000005900037224 */ /* 0x000fce00078e02ff */
.L_x_117:
[----:B------:R-:W-:Y:S05]  /*3ad0*/  BSYNC B1 ;  /* 0x0000000000017941 */ /* 0x000fea0003800000 */
.L_x_116:
        /* <DEDUP_REMOVED lines=11> */
.L_x_119:
[----:B------:R-:W-:Y:S05]  /*3b90*/  BSYNC B1 ;  /* 0x0000000000017941 */ /* 0x000fea0003800000 */
.L_x_118:
[----:B---3--:R-:W-:Y:S01]  /*3ba0*/  @!P4 IMAD R13, R66, R88, R3 ;  /* 0x00000058420dc224 */ /* 0x008fe200078e0203 */
[----:B------:R-:W-:Y:S04]  /*3bb0*/  BSSY B1, `(.L_x_120) ;  /* 0x0000006000017945 */ /* 0x000fe80003800000 */
[----:B------:R3:W-:Y:S01]  /*3bc0*/  @!P4 STG.E.U8 desc[UR36][R6.64+0x50], R13 ;  /* 0x0000500d0600c986 */ /* 0x0007e2000c101124 */
[----:B------:R-:W-:Y:S05]  /*3bd0*/  @P3 BRA `(.L_x_121) ;  /* 0x00000000000c3947 */ /* 0x000fea0003800000 */
[----:B------:R-:W5:Y:S02]  /*3be0*/  LDG.E.U8 R100, desc[UR36][R10.64+0x51] ;  /* 0x000051240a647981 */ /* 0x000f64000c1e1100 */
[----:B-----5:R-:W-:-:S05]  /*3bf0*/  PRMT R0, R100, 0x8880, RZ ;  /* 0x0000888064007816 */ /* 0x020fca00000000ff */
[----:B------:R-:W-:-:S07]  /*3c00*/  IMAD R3, R0, R89, RZ ;  /* 0x0000005900037224 */ /* 0x000fce00078e02ff */
.L_x_121:
[----:B------:R-:W-:Y:S05]  /*3c10*/  BSYNC B1 ;  /* 0x0000000000017941 */ /* 0x000fea0003800000 */
.L_x_120:
[----:B------:R-:W-:Y:S01]  /*3c20*/  @!P3 IMAD R67, R67, R88, R3 ;  /* 0x000000584343b224 */ /* 0x000fe200078e0203 */
[----:B------:R-:W-:Y:S04]  /*3c30*/  BSSY B1, `(.L_x_122) ;  /* 0x0000006000017945 */ /* 0x000fe80003800000 */
[----:B------:R0:W-:Y:S01]  /*3c40*/  @!P3 STG.E.U8 desc[UR36][R6.64+0x51], R67 ;  /* 0x000051430600b986 */ /* 0x0001e2000c101124 */
[----:B------:R-:W-:Y:S05]  /*3c50*/  @P5 BRA `(.L_x_123) ;  /* 0x00000000000c5947 */ /* 0x000fea0003800000 */
[----:B------:R-:W5:Y:S02]  /*3c60*/  LDG.E.U8 R100, desc[UR36][R8.64+0x58] ;  /* 0x0000582408647981 */ /* 0x000f64000c1e1100 */
[----:B-----5:R-:W-:-:S05]  /*3c70*/  PRMT R0, R100, 0x8880, RZ ;  /* 0x0000888064007816 */ /* 0x020fca00000000ff */
[----:B------:R-:W-:-:S07]  /*3c80*/  IMAD R3, R0, R89, RZ ;  /* 0x0000005900037224 */ /* 0x000fce00078e02ff */
.L_x_123:
[----:B------:R-:W-:Y:S05]  /*3c90*/  BSYNC B1 ;  /* 0x0000000000017941 */ /* 0x000fea0003800000 */
.L_x_122:
[----:B---3--:R-:W-:Y:S01]  /*3ca0*/  @!P5 IMAD R13, R68, R88, R3 ;  /* 0x00000058440dd224 */ /* 0x008fe200078e0203 */
[----:B------:R-:W-:Y:S04]  /*3cb0*/  BSSY B1, `(.L_x_124) ;  /* 0x0000006000017945 */ /* 0x000fe80003800000 */
[----:B------:R3:W-:Y:S01]  /*3cc0*/  @!P5 STG.E.U8 desc[UR36][R4.64+0x58], R13 ;  /* 0x0000580d0400d986 */ /* 0x0007e2000c101124 */
[----:B------:R-:W-:Y:S05]  /*3cd0*/  @P2 BRA `(.L_x_125) ;  /* 0x00000000000c2947 */ /* 0x000fea0003800000 */
[----:B------:R-:W5:Y:S02]  /*3ce0*/  LDG.E.U8 R100, desc[UR36][R8.64+0x59] ;  /* 0x0000592408647981 */ /* 0x000f64000c1e1100 */
[----:B-----5:R-:W-:-:S05]  /*3cf0*/  PRMT R0, R100, 0x8880, RZ ;  /* 0x0000888064007816 */ /* 0x020fca00000000ff */
[----:B------:R-:W-:-:S07]  /*3d00*/  IMAD R3, R0, R89, RZ ;  /* 0x0000005900037224 */ /* 0x000fce00078e02ff */
.L_x_125:
[----:B------:R-:W-:Y:S05]  /*3d10*/  BSYNC B1 ;  /* 0x0000000000017941 */ /* 0x000fea0003800000 */
.L_x_124:
        /* <DEDUP_REMOVED lines=11> */
.L_x_127:
[----:B------:R-:W-:Y:S05]  /*3dd0*/  BSYNC B1 ;  /* 0x0000000000017941 */ /* 0x000fea0003800000 */
.L_x_126:
[----:B---3--:R-:W-:Y:S01]  /*3de0*/  @!P4 IMAD R13, R70, R88, R3 ;  /* 0x00000058460dc224 */ /* 0x008fe200078e0203 */
[----:B------:R-:W-:Y:S04]  /*3df0*/  BSSY B1, `(.L_x_128) ;  /* 0x0000006000017945 */ /* 0x000fe80003800000 */
[----:B------:R3:W-:Y:S01]  /*3e00*/  @!P4 STG.E.U8 desc[UR36][R6.64+0x58], R13 ;  /* 0x0000580d0600c986 */ /* 0x0007e2000c101124 */
[----:B------:R-:W-:Y:S05]  /*3e10*/  @P3 BRA `(.L_x_129) ;  /* 0x00000000000c3947 */ /* 0x000fea0003800000 */
[----:B------:R-:W5:Y:S02]  /*3e20*/  LDG.E.U8 R100, desc[UR36][R10.64+0x59] ;  /* 0x000059240a647981 */ /* 0x000f64000c1e1100 */
[----:B-----5:R-:W-:-:S05]  /*3e30*/  PRMT R0, R100, 0x8880, RZ ;  /* 0x0000888064007816 */ /* 0x020fca00000000ff */
[----:B------:R-:W-:-:S07]  /*3e40*/  IMAD R3, R0, R89, RZ ;  /* 0x0000005900037224 */ /* 0x000fce00078e02ff */
.L_x_129:
[----:B------:R-:W-:Y:S05]  /*3e50*/  BSYNC B1 ;  /* 0x0000000000017941 */ /* 0x000fea0003800000 */
.L_x_128:
[----:B------:R-:W-:Y:S01]  /*3e60*/  @!P3 IMAD R71, R71, R88, R3 ;  /* 0x000000584747b224 */ /* 0x000fe200078e0203 */
[----:B------:R-:W-:Y:S04]  /*3e70*/  BSSY B1, `(.L_x_130) ;  /* 0x0000006000017945 */ /* 0x000fe80003800000 */
[----:B------:R0:W-:Y:S01]  /*3e80*/  @!P3 STG.E.U8 desc[UR36][R6.64+0x59], R71 ;  /* 0x000059470600b986 */ /* 0x0001e2000c101124 */
[----:B------:R-:W-:Y:S05]  /*3e90*/  @P5 BRA `(.L_x_131) ;  /* 0x00000000000c5947 */ /* 0x000fea0003800000 */
[----:B------:R-:W5:Y:S02]  /*3ea0*/  LDG.E.U8 R100, desc[UR36][R8.64+0x60] ;  /* 0x0000602408647981 */ /* 0x000f64000c1e1100 */
[----:B-----5:R-:W-:-:S05]  /*3eb0*/  PRMT R0, R100, 0x8880, RZ ;  /* 0x0000888064007816 */ /* 0x020fca00000000ff */
[----:B------:R-:W-:-:S07]  /*3ec0*/  IMAD R3, R0, R89, RZ ;  /* 0x0000005900037224 */ /* 0x000fce00078e02ff */
.L_x_131:
[----:B------:R-:W-:Y:S05]  /*3ed0*/  BSYNC B1 ;  /* 0x0000000000017941 */ /* 0x000fea0003800000 */
.L_x_130:
[----:B---3--:R-:W-:Y:S01]  /*3ee0*/  @!P5 IMAD R13, R72, R88, R3 ;  /* 0x00000058480dd224 */ /* 0x008fe200078e0203 */
[----:B------:R-:W-:Y:S04]  /*3ef0*/  BSSY B1, `(.L_x_132) ;  /* 0x0000006000017945 */ /* 0x000fe80003800000 */
[----:B------:R3:W-:Y:S01]  /*3f00*/  @!P5 STG.E.U8 desc[UR36][R4.64+0x60], R13 ;  /* 0x0000600d0400d986 */ /* 0x0007e2000c101124 */
[----:B------:R-:W-:Y:S05]  /*3f10*/  @P2 BRA `(.L_x_133) ;  /* 0x00000000000c2947 */ /* 0x000fea0003800000 */
[----:B------:R-:W5:Y:S02]  /*3f20*/  LDG.E.U8 R100, desc[UR36][R8.64+0x61] ;  /* 0x0000612408647981 */ /* 0x000f64000c1e1100 */
[----:B-----5:R-:W-:-:S05]  /*3f30*/  PRMT R0, R100, 0x8880, RZ ;  /* 0x0000888064007816 */ /* 0x020fca00000000ff */
[----:B------:R-:W-:-:S07]  /*3f40*/  IMAD R3, R0, R89, RZ ;  /* 0x0000005900037224 */ /* 0x000fce00078e02ff */
.L_x_133:
[----:B------:R-:W-:Y:S05]  /*3f50*/  BSYNC B1 ;  /* 0x0000000000017941 */ /* 0x000fea0003800000 */
.L_x_132:
        /* <DEDUP_REMOVED lines=11> */
.L_x_135:
[----:B------:R-:W-:Y:S05]  /*4010*/  BSYNC B1 ;  /* 0x0000000000017941 */ /* 0x000fea0003800000 */
.L_x_134:
[----:B---3--:R-:W-:Y:S01]  /*4020*/  @!P4 IMAD R13, R74, R88, R3 ;  /* 0x000000584a0dc224 */ /* 0x008fe200078e0203 */
[----:B------:R-:W-:Y:S04]  /*4030*/  BSSY B1, `(.L_x_136) ;  /* 0x0000006000017945 */ /* 0x000fe80003800000 */
[----:B------:R3:W-:Y:S01]  /*4040*/  @!P4 STG.E.U8 desc[UR36][R6.64+0x60], R13 ;  /* 0x0000600d0600c986 */ /* 0x0007e2000c101124 */
[----:B------:R-:W-:Y:S05]  /*4050*/  @P3 BRA `(.L_x_137) ;  /* 0x00000000000c3947 */ /* 0x000fea0003800000 */
[----:B------:R-:W5:Y:S02]  /*4060*/  LDG.E.U8 R100, desc[UR36][R10.64+0x61] ;  /* 0x000061240a647981 */ /* 0x000f64000c1e1100 */
[----:B-----5:R-:W-:-:S05]  /*4070*/  PRMT R0, R100, 0x8880, RZ ;  /* 0x0000888064007816 */ /* 0x020fca00000000ff */
[----:B------:R-:W-:-:S07]  /*4080*/  IMAD R3, R0, R89, RZ ;  /* 0x0000005900037224 */ /* 0x000fce00078e02ff */
.L_x_137:
[----:B------:R-:W-:Y:S05]  /*4090*/  BSYNC B1 ;  /* 0x0000000000017941 */ /* 0x000fea0003800000 */
.L_x_136:
[----:B------:R-:W-:Y:S01]  /*40a0*/  @!P3 IMAD R75, R75, R88, R3 ;  /* 0x000000584b4bb224 */ /* 0x000fe200078e0203 */
[----:B------:R-:W-:Y:S04]  /*40b0*/  BSSY B1, `(.L_x_138) ;  /* 0x0000006000017945 */ /* 0x000fe80003800000 */
[----:B------:R0:W-:Y:S01]  /*40c0*/  @!P3 STG.E.U8 desc[UR36][R6.64+0x61], R75 ;  /* 0x0000614b0600b986 */ /* 0x0001e2000c101124 */
[----:B------:R-:W-:Y:S05]  /*40d0*/  @P5 BRA `(.L_x_139) ;  /* 0x00000000000c5947 */ /* 0x000fea0003800000 */
[----:B------:R-:W5:Y:S02]  /*40e0*/  LDG.E.U8 R100, desc[UR36][R8.64+0x68] ;  /* 0x0000682408647981 */ /* 0x000f64000c1e1100 */
[----:B-----5:R-:W-:-:S05]  /*40f0*/  PRMT R0, R100, 0x8880, RZ ;  /* 0x0000888064007816 */ /* 0x020fca00000000ff */
[----:B------:R-:W-:-:S07]  /*4100*/  IMAD R3, R0, R89, RZ ;  /* 0x0000005900037224 */ /* 0x000fce00078e02ff */
.L_x_139:
[----:B------:R-:W-:Y:S05]  /*4110*/  BSYNC B1 ;  /* 0x0000000000017941 */ /* 0x000fea0003800000 */
.L_x_138:
[----:B---3--:R-:W-:Y:S01]  /*4120*/  @!P5 IMAD R13, R76, R88, R3 ;  /* 0x000000584c0dd224 */ /* 0x008fe200078e0203 */
[----:B------:R-:W-:Y:S04]  /*4130*/  BSSY B1, `(.L_x_140) ;  /* 0x0000006000017945 */ /* 0x000fe80003800000 */
[----:B------:R3:W-:Y:S01]  /*4140*/  @!P5 STG.E.U8 desc[UR36][R4.64+0x68], R13 ;  /* 0x0000680d0400d986 */ /* 0x0007e2000c101124 */
[----:B------:R-:W-:Y:S05]  /*4150*/  @P2 BRA `(.L_x_141) ;  /* 0x00000000000c2947 */ /* 0x000fea0003800000 */
[----:B------:R-:W5:Y:S02]  /*4160*/  LDG.E.U8 R100, desc[UR36][R8.64+0x69] ;  /* 0x0000692408647981 */ /* 0x000f64000c1e1100 */
[----:B-----5:R-:W-:-:S05]  /*4170*/  PRMT R0, R100, 0x8880, RZ ;  /* 0x0000888064007816 */ /* 0x020fca00000000ff */
[----:B------:R-:W-:-:S07]  /*4180*/  IMAD R3, R0, R89, RZ ;  /* 0x0000005900037224 */ /* 0x000fce00078e02ff */
.L_x_141:
[----:B------:R-:W-:Y:S05]  /*4190*/  BSYNC B1 ;  /* 0x0000000000017941 */ /* 0x000fea0003800000 */
.L_x_140:
        /* <DEDUP_REMOVED lines=11> */
.L_x_143:
[----:B------:R-:W-:Y:S05]  /*4250*/  BSYNC B1 ;  /* 0x0000000000017941 */ /* 0x000fea0003800000 */
.L_x_142:
[----:B---3--:R-:W-:Y:S01]  /*4260*/  @!P4 IMAD R13, R78, R88, R3 ;  /* 0x000000584e0dc224 */ /* 0x008fe200078e0203 */
[----:B------:R-:W-:Y:S04]  /*4270*/  BSSY B1, `(.L_x_144) ;  /* 0x0000006000017945 */ /* 0x000fe80003800000 */
[----:B------:R3:W-:Y:S01]  /*4280*/  @!P4 STG.E.U8 desc[UR36][R6.64+0x68], R13 ;  /* 0x0000680d0600c986 */ /* 0x0007e2000c101124 */
[----:B------:R-:W-:Y:S05]  /*4290*/  @P3 BRA `(.L_x_145) ;  /* 0x00000000000c3947 */ /* 0x000fea0003800000 */
[----:B------:R-:W5:Y:S02]  /*42a0*/  LDG.E.U8 R100, desc[UR36][R10.64+0x69] ;  /* 0x000069240a647981 */ /* 0x000f64000c1e1100 */
[----:B-----5:R-:W-:-:S05]  /*42b0*/  PRMT R0, R100, 0x8880, RZ ;  /* 0x0000888064007816 */ /* 0x020fca00000000ff */
[----:B------:R-:W-:-:S07]  /*42c0*/  IMAD R3, R0, R89, RZ ;  /* 0x0000005900037224 */ /* 0x000fce00078e02ff */
.L_x_145:
[----:B------:R-:W-:Y:S05]  /*42d0*/  BSYNC B1 ;  /* 0x0000000000017941 */ /* 0x000fea0003800000 */
.L_x_144:
[----:B------:R-:W-:Y:S01]  /*42e0*/  @!P3 IMAD R79, R79, R88, R3 ;  /* 0x000000584f4fb224 */ /* 0x000fe200078e0203 */
[----:B------:R-:W-:Y:S04]  /*42f0*/  BSSY B1, `(.L_x_146) ;  /* 0x0000006000017945 */ /* 0x000fe80003800000 */
[----:B------:R0:W-:Y:S01]  /*4300*/  @!P3 STG.E.U8 desc[UR36][R6.64+0x69], R79 ;  /* 0x0000694f0600b986 */ /* 0x0001e2000c101124 */
[----:B------:R-:W-:Y:S05]  /*4310*/  @P5 BRA `(.L_x_147) ;  /* 0x00000000000c5947 */ /* 0x000fea0003800000 */
[----:B------:R-:W5:Y:S02]  /*4320*/  LDG.E.U8 R100, desc[UR36][R8.64+0x70] ;  /* 0x0000702408647981 */ /* 0x000f64000c1e1100 */
[----:B-----5:R-:W-:-:S05]  /*4330*/  PRMT R0, R100, 0x8880, RZ ;  /* 0x0000888064007816 */ /* 0x020fca00000000ff */
[----:B------:R-:W-:-:S07]  /*4340*/  IMAD R3, R0, R89, RZ ;  /* 0x0000005900037224 */ /* 0x000fce00078e02ff */
.L_x_147:
[----:B------:R-:W-:Y:S05]  /*4350*/  BSYNC B1 ;  /* 0x0000000000017941 */ /* 0x000fea0003800000 */
.L_x_146:
[----:B---3--:R-:W-:Y:S01]  /*4360*/  @!P5 IMAD R13, R80, R88, R3 ;  /* 0x00000058500dd224 */ /* 0x008fe200078e0203 */
[----:B------:R-:W-:Y:S04]  /*4370*/  BSSY B1, `(.L_x_148) ;  /* 0x0000006000017945 */ /* 0x000fe80003800000 */
[----:B------:R3:W-:Y:S01]  /*4380*/  @!P5 STG.E.U8 desc[UR36][R4.64+0x70], R13 ;  /* 0x0000700d0400d986 */ /* 0x0007e2000c101124 */
[----:B------:R-:W-:Y:S05]  /*4390*/  @P2 BRA `(.L_x_149) ;  /* 0x00000000000c2947 */ /* 0x000fea0003800000 */
[----:B------:R-:W5:Y:S02]  /*43a0*/  LDG.E.U8 R100, desc[UR36][R8.64+0x71] ;  /* 0x0000712408647981 */ /* 0x000f64000c1e1100 */
[----:B-----5:R-:W-:-:S05]  /*43b0*/  PRMT R0, R100, 0x8880, RZ ;  /* 0x0000888064007816 */ /* 0x020fca00000000ff */
[----:B------:R-:W-:-:S07]  /*43c0*/  IMAD R3, R0, R89, RZ ;  /* 0x0000005900037224 */ /* 0x000fce00078e02ff */
.L_x_149:
[----:B------:R-:W-:Y:S05]  /*43d0*/  BSYNC B1 ;  /* 0x0000000000017941 */ /* 0x000fea0003800000 */
.L_x_148:
[----:B------:R-:W-:Y:S01]  /*43e0*/  ISETP.LT.OR P4, PT, R19, 0x71, !P0 ;  /* 0x000000711300780c */ /* 0x000fe20004781670 */
[----:B------:R-:W-:Y:S01]  /*43f0*/  @!P2 IMAD R81, R81, R88, R3 ;  /* 0x000000585151a224 */ /* 0x000fe200078e0203 */
[----:B------:R-:W-:Y:S01]  /*4400*/  BSSY B1, `(.L_x_150) ;  /* 0x000000a000017945 */ /* 0x000fe20003800000 */
[C---:B------:R-:W-:Y:S02]  /*4410*/  ISETP.LT.OR P3, PT, R19.reuse, 0x72, !P0 ;  /* 0x000000721300780c */ /* 0x040fe40004761670 */
[C---:B------:R-:W-:Y:S01]  /*4420*/  ISETP.LT.OR P5, PT, R19.reuse, 0x79, !P0 ;  /* 0x000000791300780c */ /* 0x040fe200047a1670 */
[----:B------:R0:W-:Y:S01]  /*4430*/  @!P2 STG.E.U8 desc[UR36][R4.64+0x71], R81 ;  /* 0x000071510400a986 */ /* 0x0001e2000c101124 */
[C---:B------:R-:W-:Y:S02]  /*4440*/  ISETP.LT.OR P2, PT, R19.reuse, 0x79, !P1 ;  /* 0x000000791300780c */ /* 0x040fe40004f41670 */
[----:B------:R-:W-:-:S04]  /*4450*/  ISETP.LT.OR P1, PT, R19, 0x7a, !P1 ;  /* 0x0000007a1300780c */ /* 0x000fc80004f21670 */
[----:B------:R-:W-:Y:S09]  /*4460*/  @P4 BRA `(.L_x_151) ;  /* 0x00000000000c4947 */ /* 0x000ff20003800000 */
[----:B------:R-:W5:Y:S02]  /*4470*/  LDG.E.U8 R100, desc[UR36][R10.64+0x70] ;  /* 0x000070240a647981 */ /* 0x000f64000c1e1100 */
[----:B-----5:R-:W-:-:S05]  /*4480*/  PRMT R0, R100, 0x8880, RZ ;  /* 0x0000888064007816 */ /* 0x020fca00000000ff */
[----:B------:R-:W-:-:S07]  /*4490*/  IMAD R3, R0, R89, RZ ;  /* 0x0000005900037224 */ /* 0x000fce00078e02ff */
.L_x_151:
[----:B------:R-:W-:Y:S05]  /*44a0*/  BSYNC B1 ;  /* 0x0000000000017941 */ /* 0x000fea0003800000 */
.L_x_150:
[----:B---3--:R-:W-:Y:S01]  /*44b0*/  @!P4 IMAD R13, R82, R88, R3 ;  /* 0x00000058520dc224 */ /* 0x008fe200078e0203 */
[----:B------:R-:W-:Y:S04]  /*44c0*/  BSSY B1, `(.L_x_152) ;  /* 0x0000006000017945 */ /* 0x000fe80003800000 */
[----:B------:R3:W-:Y:S01]  /*44d0*/  @!P4 STG.E.U8 desc[UR36][R6.64+0x70], R13 ;  /* 0x0000700d0600c986 */ /* 0x0007e2000c101124 */
[----:B------:R-:W-:Y:S05]  /*44e0*/  @P3 BRA `(.L_x_153) ;  /* 0x00000000000c3947 */ /* 0x000fea0003800000 */
[----:B------:R-:W5:Y:S02]  /*44f0*/  LDG.E.U8 R100, desc[UR36][R10.64+0x71] ;  /* 0x000071240a647981 */ /* 0x000f64000c1e1100 */
[----:B-----5:R-:W-:-:S05]  /*4500*/  PRMT R0, R100, 0x8880, RZ ;  /* 0x0000888064007816 */ /* 0x020fca00000000ff */
[----:B------:R-:W-:-:S07]  /*4510*/  IMAD R3, R0, R89, RZ ;  /* 0x0000005900037224 */ /* 0x000fce00078e02ff */
.L_x_153:
[----:B------:R-:W-:Y:S05]  /*4520*/  BSYNC B1 ;  /* 0x0000000000017941 */ /* 0x000fea0003800000 */
.L_x_152:
[----:B------:R-:W-:Y:S01]  /*4530*/  @!P3 IMAD R83, R83, R88, R3 ;  /* 0x000000585353b224 */ /* 0x000fe200078e0203 */
[----:B------:R-:W-:Y:S04]  /*4540*/  BSSY B1, `(.L_x_154) ;  /* 0x0000006000017945 */ /* 0x000fe80003800000 */
[----:B------:R0:W-:Y:S01]  /*4550*/  @!P3 STG.E.U8 desc[UR36][R6.64+0x71], R83 ;  /* 0x000071530600b986 */ /* 0x0001e2000c101124 */
[----:B------:R-:W-:Y:S05]  /*4560*/  @P2 BRA `(.L_x_155) ;  /* 0x00000000000c2947 */ /* 0x000fea0003800000 */
[----:B------:R-:W5:Y:S02]  /*4570*/  LDG.E.U8 R100, desc[UR36][R8.64+0x78] ;  /* 0x0000782408647981 */ /* 0x000f64000c1e1100 */
[----:B-----5:R-:W-:-:S05]  /*4580*/  PRMT R0, R100, 0x8880, RZ ;  /* 0x0000888064007816 */ /* 0x020fca00000000ff */
[----:B------:R-:W-:-:S07]  /*4590*/  IMAD R3, R0, R89, RZ ;  /* 0x0000005900037224 */ /* 0x000fce00078e02ff */
.L_x_155:
[----:B------:R-:W-:Y:S05]  /*45a0*/  BSYNC B1 ;  /* 0x0000000000017941 */ /* 0x000fea0003800000 */
.L_x_154:
[----:B---3--:R-:W-:Y:S01]  /*45b0*/  @!P2 IMAD R13, R84, R88, R3 ;  /* 0x00000058540da224 */ /* 0x008fe200078e0203 */
[----:B------:R-:W-:Y:S04]  /*45c0*/  BSSY B1, `(.L_x_156) ;  /* 0x0000006000017945 */ /* 0x000fe80003800000 */
[----:B------:R3:W-:Y:S01]  /*45d0*/  @!P2 STG.E.U8 desc[UR36][R4.64+0x78], R13 ;  /* 0x0000780d0400a986 */ /* 0x0007e2000c101124 */
[----:B------:R-:W-:Y:S05]  /*45e0*/  @P1 BRA `(.L_x_157) ;  /* 0x00000000000c1947 */ /* 0x000fea0003800000 */
[----:B------:R-:W5:Y:S02]  /*45f0*/  LDG.E.U8 R100, desc[UR36][R8.64+0x79] ;  /* 0x0000792408647981 */ /* 0x000f64000c1e1100 */
[----:B-----5:R-:W-:-:S05]  /*4600*/  PRMT R0, R100, 0x8880, RZ ;  /* 0x0000888064007816 */ /* 0x020fca00000000ff */
[----:B------:R-:W-:-:S07]  /*4610*/  IMAD R3, R0, R89, RZ ;  /* 0x0000005900037224 */ /* 0x000fce00078e02ff */
.L_x_157:
[----:B------:R-:W-:Y:S05]  /*4620*/  BSYNC B1 ;  /* 0x0000000000017941 */ /* 0x000fea0003800000 */
.L_x_156:
[----:B------:R-:W-:Y:S01]  /*4630*/  @!P1 IMAD R85, R85, R88, R3 ;  /* 0x0000005855559224 */ /* 0x000fe200078e0203 */
[----:B------:R-:W-:Y:S04]  /*4640*/  BSSY B1, `(.L_x_158) ;  /* 0x0000006000017945 */ /* 0x000fe80003800000 */
[----:B------:R0:W-:Y:S01]  /*4650*/  @!P1 STG.E.U8 desc[UR36][R4.64+0x79], R85 ;  /* 0x0000795504009986 */ /* 0x0001e2000c101124 */
[----:B------:R-:W-:Y:S05]  /*4660*/  @P5 BRA `(.L_x_159) ;  /* 0x00000000000c5947 */ /* 0x000fea0003800000 */
[----:B------:R-:W5:Y:S02]  /*4670*/  LDG.E.U8 R100, desc[UR36][R10.64+0x78] ;  /* 0x000078240a647981 */ /* 0x000f64000c1e1100 */
[----:B-----5:R-:W-:-:S05]  /*4680*/  PRMT R0, R100, 0x8880, RZ ;  /* 0x0000888064007816 */ /* 0x020fca00000000ff */
[----:B------:R-:W-:-:S07]  /*4690*/  IMAD R3, R0, R89, RZ ;  /* 0x0000005900037224 */ /* 0x000fce00078e02ff */
.L_x_159:
[----:B------:R-:W-:Y:S05]  /*46a0*/  BSYNC B1 ;  /* 0x0000000000017941 */ /* 0x000fea0003800000 */
.L_x_158:
[----:B0123--:R-:W-:Y:S01]  /*46b0*/  @!P5 IMAD R5, R86, R88, R3 ;  /* 0x000000585605d224 */ /* 0x00ffe200078e0203 */
[----:B------:R-:W-:Y:S01]  /*46c0*/  ISETP.LT.OR P0, PT, R19, 0x7a, !P0 ;  /* 0x0000007a1300780c */ /* 0x000fe20004701670 */
[----:B------:R-:W-:Y:S03]  /*46d0*/  BSSY B1, `(.L_x_160) ;  /* 0x0000006000017945 */ /* 0x000fe60003800000 */
[----:B------:R0:W-:Y:S09]  /*46e0*/  @!P5 STG.E.U8 desc[UR36][R6.64+0x78], R5 ;  /* 0x000078050600d986 */ /* 0x0001f2000c101124 */
[----:B------:R-:W-:Y:S05]  /*46f0*/  @P0 BRA `(.L_x_161) ;  /* 0x00000000000c0947 */ /* 0x000fea0003800000 */
[----:B------:R-:W2:Y:S02]  /*4700*/  LDG.E.U8 R100, desc[UR36][R10.64+0x79] ;  /* 0x000079240a647981 */ /* 0x000ea4000c1e1100 */
[----:B--2---:R-:W-:-:S05]  /*4710*/  PRMT R0, R100, 0x8880, RZ ;  /* 0x0000888064007816 */ /* 0x004fca00000000ff */
[----:B------:R-:W-:-:S07]  /*4720*/  IMAD R3, R0, R89, RZ ;  /* 0x0000005900037224 */ /* 0x000fce00078e02ff */
.L_x_161:
[----:B------:R-:W-:Y:S05]  /*4730*/  BSYNC B1 ;  /* 0x0000000000017941 */ /* 0x000fea0003800000 */
.L_x_160:
[----:B------:R-:W-:Y:S01]  /*4740*/  IMAD R3, R87, R88, R3 ;  /* 0x0000005857037224 */ /* 0x000fe200078e0203 */
[----:B------:R-:W-:Y:S06]  /*4750*/  @P0 BRA `(.L_x_162) ;  /* 0x0000000c00100947 */ /* 0x000fec0003800000 */
[----:B------:R1:W-:Y:S01]  /*4760*/  STG.E.U8 desc[UR36][R6.64+0x79], R3 ;  /* 0x0000790306007986 */ /* 0x0003e2000c101124 */
[----:B------:R-:W-:Y:S05]  /*4770*/  BRA `(.L_x_162) ;  /* 0x0000000c00087947 */ /* 0x000fea0003800000 */
.L_x_33:
[C---:B------:R-:W-:Y:S02]  /*4780*/  ISETP.GE.AND P1, PT, R20.reuse, 0x1, PT ;  /* 0x000000011400780c */ /* 0x040fe40003f26270 */
[----:B------:R-:W-:Y:S02]  /*4790*/  ISETP.GE.AND P0, PT, R20, 0x9, PT ;  /* 0x000000091400780c */ /* 0x000fe40003f06270 */
[C---:B------:R-:W-:Y:S02]  /*47a0*/  ISETP.LT.OR P4, PT, R19.reuse, 0x1, !P1 ;  /* 0x000000011300780c */ /* 0x040fe40004f81670 */
[C---:B------:R-:W-:Y:S02]  /*47b0*/  ISETP.LT.OR P3, PT, R19.reuse, 0x2, !P1 ;  /* 0x000000021300780c */ /* 0x040fe40004f61670 */
[C---:B------:R-:W-:Y:S02]  /*47c0*/  ISETP.LT.OR P2, PT, R19.reuse, 0x1, !P0 ;  /* 0x000000011300780c */ /* 0x040fe40004741670 */
[----:B------:R-:W-:-:S07]  /*47d0*/  ISETP.LT.OR P5, PT, R19, 0x2, !P0 ;  /* 0x000000021300780c */ /* 0x000fce00047a1670 */
[-C--:B------:R-:W-:Y:S02]  /*47e0*/  @!P4 IMAD R3, R24, R88.reuse, RZ ;  /* 0x000000581803c224 */ /* 0x080fe400078e02ff */
[-C--:B------:R-:W-:Y:S02]  /*47f0*/  @!P3 IMAD R25, R25, R88.reuse, RZ ;  /* 0x000000581919b224 */ /* 0x080fe400078e02ff */
[-C--:B------:R-:W-:Y:S01]  /*4800*/  @!P2 IMAD R9, R26, R88.reuse, RZ ;  /* 0x000000581a09a224 */ /* 0x080fe200078e02ff */
[----:B------:R0:W-:Y:S01]  /*4810*/  @!P4 STG.E.U8 desc[UR36][R4.64], R3 ;  /* 0x000000030400c986 */ /* 0x0001e2000c101124 */
[----:B------:R-:W-:Y:S01]  /*4820*/  ISETP.LT.OR P4, PT, R19, 0x9, !P1 ;  /* 0x000000091300780c */ /* 0x000fe20004f81670 */
[----:B------:R-:W-:Y:S02]  /*4830*/  @!P5 IMAD R27, R27, R88, RZ ;  /* 0x000000581b1bd224 */ /* 0x000fe400078e02ff */
[----:B------:R-:W-:Y:S01]  /*4840*/  @!P3 STG.E.U8 desc[UR36][R4.64+0x1], R25 ;  /* 0x000001190400b986 */ /* 0x000fe2000c101124 */
[----:B------:R-:W-:-:S03]  /*4850*/  ISETP.LT.OR P3, PT, R19, 0xa, !P1 ;  /* 0x0000000a1300780c */ /* 0x000fc60004f61670 */
[----:B------:R1:W-:Y:S01]  /*4860*/  @!P2 STG.E.U8 desc[UR36][R6.64], R9 ;  /* 0x000000090600a986 */ /* 0x0003e2000c101124 */
[----:B------:R-:W-:-:S03]  /*4870*/  ISETP.LT.OR P2, PT, R19, 0x9, !P0 ;  /* 0x000000091300780c */ /* 0x000fc60004741670 */
[----:B------:R-:W-:Y:S01]  /*4880*/  @!P5 STG.E.U8 desc[UR36][R6.64+0x1], R27 ;  /* 0x0000011b0600d986 */ /* 0x000fe2000c101124 */
[----:B------:R-:W-:Y:S01]  /*4890*/  ISETP.LT.OR P5, PT, R19, 0xa, !P0 ;  /* 0x0000000a1300780c */ /* 0x000fe200047a1670 */
[----:B------:R-:W-:-:S04]  /*48a0*/  @!P4 IMAD R11, R28, R88, RZ ;  /* 0x000000581c0bc224 */ /* 0x000fc800078e02ff */
[-C--:B------:R-:W-:Y:S01]  /*48b0*/  @!P3 IMAD R29, R29, R88.reuse, RZ ;  /* 0x000000581d1db224 */ /* 0x080fe200078e02ff */
[----:B------:R-:W-:Y:S01]  /*48c0*/  @!P4 STG.E.U8 desc[UR36][R4.64+0x8], R11 ;  /* 0x0000080b0400c986 */ /* 0x000fe2000c101124 */
[C---:B------:R-:W-:Y:S02]  /*48d0*/  ISETP.LT.OR P4, PT, R19.reuse, 0x11, !P1 ;  /* 0x000000111300780c */ /* 0x040fe40004f81670 */
[-C--:B0-----:R-:W-:Y:S01]  /*48e0*/  @!P2 IMAD R3, R30, R88.reuse, RZ ;  /* 0x000000581e03a224 */ /* 0x081fe200078e02ff */
[----:B------:R-:W-:Y:S01]  /*48f0*/  @!P3 STG.E.U8 desc[UR36][R4.64+0x9], R29 ;  /* 0x0000091d0400b986 */ /* 0x000fe2000c101124 */
[----:B------:R-:W-:Y:S02]  /*4900*/  ISETP.LT.OR P3, PT, R19, 0x12, !P1 ;  /* 0x000000121300780c */ /* 0x000fe40004f61670 */
[----:B------:R-:W-:Y:S01]  /*4910*/  @!P5 IMAD R31, R31, R88, RZ ;  /* 0x000000581f1fd224 */ /* 0x000fe200078e02ff */
[----:B------:R0:W-:Y:S01]  /*4920*/  @!P2 STG.E.U8 desc[UR36][R6.64+0x8], R3 ;  /* 0x000008030600a986 */ /* 0x0001e2000c101124 */
[----:B------:R-:W-:-:S03]  /*4930*/  ISETP.LT.OR P2, PT, R19, 0x11, !P0 ;  /* 0x000000111300780c */ /* 0x000fc60004741670 */
[----:B------:R-:W-:Y:S01]  /*4940*/  @!P5 STG.E.U8 desc[UR36][R6.64+0x9], R31 ;  /* 0x0000091f0600d986 */ /* 0x000fe2000c101124 */
[----:B------:R-:W-:Y:S01]  /*4950*/  ISETP.LT.OR P5, PT, R19, 0x12, !P0 ;  /* 0x000000121300780c */ /* 0x000fe200047a1670 */
[----:B-1----:R-:W-:-:S04]  /*4960*/  @!P4 IMAD R9, R32, R88, RZ ;  /* 0x000000582009c224 */ /* 0x002fc800078e02ff */
        /* <DEDUP_REMOVED lines=109> */
[----:B------:R1:W-:Y:S01]  /*5040*/  @!P4 STG.E.U8 desc[UR36][R4.64+0x58], R11 ;  /* 0x0000580b0400c986 */ /* 0x0003e2000c101124 */
        /* <DEDUP_REMOVED lines=13> */
[-C--:B-1----:R-:W-:Y:S01]  /*5120*/  @!P2 IMAD R11, R74, R88.reuse, RZ ;  /* 0x000000584a0ba224 */ /* 0x082fe200078e02ff */
[----:B------:R-:W-:Y:S01]  /*5130*/  @!P3 STG.E.U8 desc[UR36][R4.64+0x61], R73 ;  /* 0x000061490400b986 */ /* 0x000fe2000c101124 */
[----:B------:R-:W-:Y:S02]  /*5140*/  ISETP.LT.OR P3, PT, R19, 0x6a, !P1 ;  /* 0x0000006a1300780c */ /* 0x000fe40004f61670 */
[----:B------:R-:W-:Y:S01]  /*5150*/  @!P5 IMAD R75, R75, R88, RZ ;  /* 0x000000584b4bd224 */ /* 0x000fe200078e02ff */
[----:B------:R1:W-:Y:S01]  /*5160*/  @!P2 STG.E.U8 desc[UR36][R6.64+0x60], R11 ;  /* 0x0000600b0600a986 */ /* 0x0003e2000c101124 */
[----:B------:R-:W-:-:S03]  /*5170*/  ISETP.LT.OR P2, PT, R19, 0x69, !P0 ;  /* 0x000000691300780c */ /* 0x000fc60004741670 */
[----:B------:R-:W-:Y:S01]  /*5180*/  @!P5 STG.E.U8 desc[UR36][R6.64+0x61], R75 ;  /* 0x0000614b0600d986 */ /* 0x000fe2000c101124 */
[----:B------:R-:W-:Y:S01]  /*5190*/  ISETP.LT.OR P5, PT, R19, 0x6a, !P0 ;  /* 0x0000006a1300780c */ /* 0x000fe200047a1670 */
[----:B0-----:R-:W-:-:S04]  /*51a0*/  @!P4 IMAD R3, R76, R88, RZ ;  /* 0x000000584c03c224 */ /* 0x001fc800078e02ff */
[-C--:B------:R-:W-:Y:S01]  /*51b0*/  @!P3 IMAD R77, R77, R88.reuse, RZ ;  /* 0x000000584d4db224 */ /* 0x080fe200078e02ff */
[----:B------:R0:W-:Y:S01]  /*51c0*/  @!P4 STG.E.U8 desc[UR36][R4.64+0x68], R3 ;  /* 0x000068030400c986 */ /* 0x0001e2000c101124 */
[C---:B------:R-:W-:Y:S02]  /*51d0*/  ISETP.LT.OR P4, PT, R19.reuse, 0x72, !P1 ;  /* 0x000000721300780c */ /* 0x040fe40004f81670 */
[-C--:B--2---:R-:W-:Y:S01]  /*51e0*/  @!P2 IMAD R9, R78, R88.reuse, RZ ;  /* 0x000000584e09a224 */ /* 0x084fe200078e02ff */
[----:B------:R-:W-:Y:S01]  /*51f0*/  @!P3 STG.E.U8 desc[UR36][R4.64+0x69], R77 ;  /* 0x0000694d0400b986 */ /* 0x000fe2000c101124 */
[----:B------:R-:W-:Y:S02]  /*5200*/  ISETP.LT.OR P3, PT, R19, 0x71, !P1 ;  /* 0x000000711300780c */ /* 0x000fe40004f61670 */
[----:B------:R-:W-:Y:S01]  /*5210*/  @!P5 IMAD R79, R79, R88, RZ ;  /* 0x000000584f4fd224 */ /* 0x000fe200078e02ff */
[----:B------:R-:W-:Y:S01]  /*5220*/  @!P2 STG.E.U8 desc[UR36][R6.64+0x68], R9 ;  /* 0x000068090600a986 */ /* 0x000fe2000c101124 */
[----:B------:R-:W-:-:S03]  /*5230*/  ISETP.LT.OR P2, PT, R19, 0x71, !P0 ;  /* 0x000000711300780c */ /* 0x000fc60004741670 */
[----:B------:R-:W-:Y:S01]  /*5240*/  @!P5 STG.E.U8 desc[UR36][R6.64+0x69], R79 ;  /* 0x0000694f0600d986 */ /* 0x000fe2000c101124 */
[----:B------:R-:W-:Y:S01]  /*5250*/  ISETP.LT.OR P5, PT, R19, 0x79, !P0 ;  /* 0x000000791300780c */ /* 0x000fe200047a1670 */
[----:B------:R-:W-:-:S04]  /*5260*/  @!P4 IMAD R81, R81, R88, RZ ;  /* 0x000000585151c224 */ /* 0x000fc800078e02ff */
[-C--:B-1----:R-:W-:Y:S01]  /*5270*/  @!P3 IMAD R11, R80, R88.reuse, RZ ;  /* 0x00000058500bb224 */ /* 0x082fe200078e02ff */
[----:B------:R-:W-:Y:S01]  /*5280*/  @!P4 STG.E.U8 desc[UR36][R4.64+0x71], R81 ;  /* 0x000071510400c986 */ /* 0x000fe2000c101124 */
[C---:B------:R-:W-:Y:S02]  /*5290*/  ISETP.LT.OR P4, PT, R19.reuse, 0x72, !P0 ;  /* 0x000000721300780c */ /* 0x040fe40004781670 */
[C---:B------:R-:W-:Y:S01]  /*52a0*/  ISETP.LT.OR P0, PT, R19.reuse, 0x7a, !P0 ;  /* 0x0000007a1300780c */ /* 0x040fe20004701670 */
[----:B------:R1:W-:Y:S01]  /*52b0*/  @!P3 STG.E.U8 desc[UR36][R4.64+0x70], R11 ;  /* 0x0000700b0400b986 */ /* 0x0003e2000c101124 */
[C---:B------:R-:W-:Y:S01]  /*52c0*/  ISETP.LT.OR P3, PT, R19.reuse, 0x79, !P1 ;  /* 0x000000791300780c */ /* 0x040fe20004f61670 */
[----:B0-----:R-:W-:Y:S01]  /*52d0*/  @!P2 IMAD R3, R82, R88, RZ ;  /* 0x000000585203a224 */ /* 0x001fe200078e02ff */
[----:B------:R-:W-:-:S04]  /*52e0*/  ISETP.LT.OR P1, PT, R19, 0x7a, !P1 ;  /* 0x0000007a1300780c */ /* 0x000fc80004f21670 */
[----:B------:R2:W-:Y:S03]  /*52f0*/  @!P2 STG.E.U8 desc[UR36][R6.64+0x70], R3 ;  /* 0x000070030600a986 */ /* 0x0005e6000c101124 */
[-C--:B------:R-:W-:Y:S02]  /*5300*/  @!P4 IMAD R83, R83, R88.reuse, RZ ;  /* 0x000000585353c224 */ /* 0x080fe400078e02ff */
[-C--:B-1----:R-:W-:Y:S02]  /*5310*/  @!P5 IMAD R11, R86, R88.reuse, RZ ;  /* 0x00000058560bd224 */ /* 0x082fe400078e02ff */
[-C--:B------:R-:W-:Y:S01]  /*5320*/  @!P3 IMAD R9, R84, R88.reuse, RZ ;  /* 0x000000585409b224 */ /* 0x080fe200078e02ff */
[----:B------:R2:W-:Y:S01]  /*5330*/  @!P4 STG.E.U8 desc[UR36][R6.64+0x71], R83 ;  /* 0x000071530600c986 */ /* 0x0005e2000c101124 */
[-C--:B------:R-:W-:Y:S02]  /*5340*/  @!P1 IMAD R85, R85, R88.reuse, RZ ;  /* 0x0000005855559224 */ /* 0x080fe400078e02ff */
[----:B------:R-:W-:Y:S01]  /*5350*/  @!P0 IMAD R87, R87, R88, RZ ;  /* 0x0000005857578224 */ /* 0x000fe200078e02ff */
[----:B------:R2:W-:Y:S04]  /*5360*/  @!P3 STG.E.U8 desc[UR36][R4.64+0x78], R9 ;  /* 0x000078090400b986 */ /* 0x0005e8000c101124 */
[----:B------:R2:W-:Y:S04]  /*5370*/  @!P1 STG.E.U8 desc[UR36][R4.64+0x79], R85 ;  /* 0x0000795504009986 */ /* 0x0005e8000c101124 */
[----:B------:R2:W-:Y:S04]  /*5380*/  @!P5 STG.E.U8 desc[UR36][R6.64+0x78], R11 ;  /* 0x0000780b0600d986 */ /* 0x0005e8000c101124 */
[----:B------:R2:W-:Y:S02]  /*5390*/  @!P0 STG.E.U8 desc[UR36][R6.64+0x79], R87 ;  /* 0x0000795706008986 */ /* 0x0005e4000c101124 */
.L_x_162:
[----:B------:R-:W-:Y:S05]  /*53a0*/  BSYNC B0 ;  /* 0x0000000000007941 */ /* 0x000fea0003800000 */
.L_x_32:
[----:B0-2---:R-:W2:Y:S01]  /*53b0*/  LDL.64 R4, [R1] ;  /* 0x0000000001047983 */ /* 0x005ea20000100a00 */
[----:B------:R-:W-:Y:S01]  /*53c0*/  ULDC.64 UR4, c[0x0][0x650] ;  /* 0x0001940000047ab9 */ /* 0x000fe20000000a00 */
[----:B------:R-:W-:Y:S02]  /*53d0*/  IMAD.U32 R0, RZ, RZ, UR44 ;  /* 0x0000002cff007e24 */ /* 0x000fe4000f8e00ff */
[----:B------:R-:W-:Y:S02]  /*53e0*/  IMAD.MOV.U32 R22, RZ, RZ, -0x1 ;  /* 0xffffffffff167424 */ /* 0x000fe400078e00ff */
[----:B------:R0:W-:Y:S01]  /*53f0*/  SYNCS.ARRIVE.TRANS64.A1T0 RZ, [R0+UR46], RZ ;  /* 0x000000ff00ff79a7 */ /* 0x0001e2000810002e */
[----:B------:R-:W-:Y:S02]  /*5400*/  IMAD.MOV.U32 R19, RZ, RZ, -0x1 ;  /* 0xffffffffff137424 */ /* 0x000fe400078e00ff */
[----:B------:R-:W-:Y:S01]  /*5410*/  IMAD.MOV.U32 R18, RZ, RZ, -0x1 ;  /* 0xffffffffff127424 */ /* 0x000fe200078e00ff */
[----:B0-----:R-:W-:-:S02]  /*5420*/  PRMT R0, RZ, 0x7610, R0 ;  /* 0x00007610ff007816 */ /* 0x001fc40000000000 */
[----:B--2---:R-:W-:-:S05]  /*5430*/  LEA R16, P0, R4, R16, 0x1 ;  /* 0x0000001004107211 */ /* 0x004fca00078008ff */
[----:B------:R-:W-:Y:S01]  /*5440*/  IMAD.X R17, R96, 0x1, R17, P0 ;  /* 0x0000000160117824 */ /* 0x000fe200000e0611 */
[----:B------:R-:W-:-:S04]  /*5450*/  ISETP.GE.U32.AND P0, PT, R16, UR4, PT ;  /* 0x0000000410007c0c */ /* 0x000fc8000bf06070 */
[----:B------:R-:W-:-:S13]  /*5460*/  ISETP.GE.U32.AND.EX P0, PT, R17, UR5, PT, P0 ;  /* 0x0000000511007c0c */ /* 0x000fda000bf06100 */
[----:B------:R-:W-:Y:S05]  /*5470*/  @P0 BRA `(.L_x_163) ;  /* 0x00000004004c0947 */ /* 0x000fea0003800000 */
[----:B------:R-:W0:Y:S01]  /*5480*/  LDC.64 R10, c[0x0][0x628] ;  /* 0x00018a00ff0a7b82 */ /* 0x000e220000000a00 */
[----:B------:R-:W2:Y:S01]  /*5490*/  S2R R12, SR_CTAID.X ;  /* 0x00000000000c7919 */ /* 0x000ea20000002500 */
[----:B------:R-:W-:Y:S02]  /*54a0*/  IMAD.MOV.U32 R8, RZ, RZ, R16 ;  /* 0x000000ffff087224 */ /* 0x000fe400078e0010 */
[----:B------:R-:W-:Y:S01]  /*54b0*/  IMAD.MOV.U32 R9, RZ, RZ, R17 ;  /* 0x000000ffff097224 */ /* 0x000fe200078e0011 */
[----:B------:R-:W3:Y:S03]  /*54c0*/  S2R R19, SR_CTAID.Y ;  /* 0x0000000000137919 */ /* 0x000ee60000002600 */
[----:B------:R-:W1:Y:S08]  /*54d0*/  LDC R0, c[0x0][0x630] ;  /* 0x00018c00ff007b82 */ /* 0x000e700000000800 */
[----:B------:R-:W1:Y:S01]  /*54e0*/  LDC.64 R14, c[0x0][0x620] ;  /* 0x00018800ff0e7b82 */ /* 0x000e620000000a00 */
[----:B0-----:R-:W-:-:S04]  /*54f0*/  ISETP.NE.U32.AND P0, PT, R10, RZ, PT ;  /* 0x000000ff0a00720c */ /* 0x001fc80003f05070 */
[----:B------:R-:W-:-:S13]  /*5500*/  ISETP.NE.AND.EX P0, PT, R11, RZ, PT, P0 ;  /* 0x000000ff0b00720c */ /* 0x000fda0003f05300 */
[----:B-123--:R-:W-:Y:S05]  /*5510*/  @!P0 BRA `(.L_x_164) ;  /* 0x0000000000288947 */ /* 0x00efea0003800000 */
[----:B------:R-:W0:Y:S02]  /*5520*/  LDC R3, c[0x0][0x634] ;  /* 0x00018d00ff037b82 */ /* 0x000e240000000800 */
[----:B0-----:R-:W-:-:S05]  /*5530*/  IADD3 R3, P0, R16, R3, RZ ;  /* 0x0000000310037210 */ /* 0x001fca0007f1e0ff */
[----:B------:R-:W-:-:S04]  /*5540*/  IMAD.X R13, RZ, RZ, R17, P0 ;  /* 0x000000ffff0d7224 */ /* 0x000fc800000e0611 */
[----:B------:R-:W-:-:S04]  /*5550*/  IMAD.WIDE.U32 R4, R13, R10, RZ ;  /* 0x0000000a0d047225 */ /* 0x000fc800078e00ff */
[----:B----4-:R-:W-:-:S04]  /*5560*/  IMAD.WIDE.U32 R6, P0, R3, R11, R4 ;  /* 0x0000000b03067225 */ /* 0x010fc80007800004 */
[----:B------:R-:W-:-:S04]  /*5570*/  IMAD.WIDE.U32 R4, R3, R10, RZ ;  /* 0x0000000a03047225 */ /* 0x000fc800078e00ff */
[----:B------:R-:W-:Y:S01]  /*5580*/  IMAD.X R9, RZ, RZ, RZ, P0 ;  /* 0x000000ffff097224 */ /* 0x000fe200000e06ff */
[----:B------:R-:W-:Y:S01]  /*5590*/  IADD3 RZ, P0, R5, R6, RZ ;  /* 0x0000000605ff7210 */ /* 0x000fe20007f1e0ff */
[----:B------:R-:W-:-:S04]  /*55a0*/  IMAD.MOV.U32 R8, RZ, RZ, R7 ;  /* 0x000000ffff087224 */ /* 0x000fc800078e0007 */
[----:B------:R-:W-:-:S08]  /*55b0*/  IMAD.WIDE.U32.X R8, R13, R11, R8, P0 ;  /* 0x0000000b0d087225 */ /* 0x000fd000000e0408 */
.L_x_164:
[-CC-:B------:R-:W-:Y:S01]  /*55c0*/  SHF.R.U64 R18, R8, R0.reuse, R9.reuse ;  /* 0x0000000008127219 */ /* 0x180fe20000001209 */
[----:B------:R-:W0:Y:S01]  /*55d0*/  LDC.64 R24, c[0x0][0x640] ;  /* 0x00019000ff187b82 */ /* 0x000e220000000a00 */
[----:B------:R-:W-:Y:S01]  /*55e0*/  SHF.R.U32.HI R0, RZ, R0, R9 ;  /* 0x00000000ff007219 */ /* 0x000fe20000011609 */
[----:B------:R-:W-:Y:S01]  /*55f0*/  ULDC UR4, c[0x0][0x150] ;  /* 0x0000540000047ab9 */ /* 0x000fe20000000800 */
[----:B------:R-:W-:Y:S02]  /*5600*/  IADD3 R3, P0, RZ, -R18, RZ ;  /* 0x80000012ff037210 */ /* 0x000fe40007f1e0ff */
[----:B----4-:R-:W-:-:S03]  /*5610*/  I2FP.F32.U32 R7, R12 ;  /* 0x0000000c00077245 */ /* 0x010fc60000201000 */
[----:B------:R-:W1:Y:S01]  /*5620*/  LDC R6, c[0x0][0x618] ;  /* 0x00018600ff067b82 */ /* 0x000e620000000800 */
[----:B------:R-:W-:Y:S02]  /*5630*/  IMAD.X R5, RZ, RZ, ~R0, P0 ;  /* 0x000000ffff057224 */ /* 0x000fe400000e0e00 */
[----:B------:R-:W-:Y:S01]  /*5640*/  FMUL R7, R7, UR4 ;  /* 0x0000000407077c20 */ /* 0x000fe20008400000 */
[----:B------:R-:W-:Y:S01]  /*5650*/  ULDC UR4, c[0x0][0x154] ;  /* 0x0000550000047ab9 */ /* 0x000fe20000000800 */
[-C--:B------:R-:W-:Y:S02]  /*5660*/  IMAD R0, R5, R14.reuse, RZ ;  /* 0x0000000e05007224 */ /* 0x080fe400078e02ff */
[C---:B------:R-:W-:Y:S01]  /*5670*/  IMAD.WIDE.U32 R4, R3.reuse, R14, R16 ;  /* 0x0000000e03047225 */ /* 0x040fe200078e0010 */
[----:B------:R-:W2:Y:S01]  /*5680*/  LDC R8, c[0x0][0x608] ;  /* 0x00018200ff087b82 */ /* 0x000ea20000000800 */
[----:B------:R-:W3:Y:S02]  /*5690*/  F2I.U32.TRUNC.NTZ R7, R7 ;  /* 0x0000000700077305 */ /* 0x000ee4000020f000 */
[----:B------:R-:W-:Y:S01]  /*56a0*/  IMAD R3, R3, R15, R0 ;  /* 0x0000000f03037224 */ /* 0x000fe200078e0200 */
[----:B------:R-:W-:-:S03]  /*56b0*/  I2FP.F32.U32 R0, R19 ;  /* 0x0000001300007245 */ /* 0x000fc60000201000 */
[----:B------:R-:W-:Y:S01]  /*56c0*/  IMAD.IADD R3, R5, 0x1, R3 ;  /* 0x0000000105037824 */ /* 0x000fe200078e0203 */
[----:B------:R-:W4:Y:S01]  /*56d0*/  LDC R11, c[0x0][0x658] ;  /* 0x00019600ff0b7b82 */ /* 0x000f220000000800 */
[----:B0-----:R-:W-:-:S04]  /*56e0*/  ISETP.NE.U32.AND P0, PT, R24, RZ, PT ;  /* 0x000000ff1800720c */ /* 0x001fc80003f05070 */
[----:B------:R-:W-:-:S03]  /*56f0*/  ISETP.NE.AND.EX P0, PT, R25, RZ, PT, P0 ;  /* 0x000000ff1900720c */ /* 0x000fc60003f05300 */
[----:B------:R-:W0:Y:S01]  /*5700*/  LDC R9, c[0x0][0x144] ;  /* 0x00005100ff097b82 */ /* 0x000e220000000800 */
[-C--:B-1----:R-:W-:Y:S01]  /*5710*/  SHF.R.U64 R10, R4, R6.reuse, R3 ;  /* 0x00000006040a7219 */ /* 0x082fe20000001203 */
[----:B---3--:R-:W-:Y:S01]  /*5720*/  IMAD.MOV R7, RZ, RZ, -R7 ;  /* 0x000000ffff077224 */ /* 0x008fe200078e0a07 */
[----:B------:R-:W-:Y:S01]  /*5730*/  SHF.R.U32.HI R3, RZ, R6, R3 ;  /* 0x00000006ff037219 */ /* 0x000fe20000011603 */
[----:B------:R-:W-:-:S04]  /*5740*/  FMUL R6, R0, UR4 ;  /* 0x0000000400067c20 */ /* 0x000fc80008400000 */
[----:B------:R-:W1:Y:S01]  /*5750*/  LDC R20, c[0x0][0x148] ;  /* 0x00005200ff147b82 */ /* 0x000e620000000800 */
[----:B------:R3:W0:Y:S01]  /*5760*/  F2I.U32.TRUNC.NTZ R14, R6 ;  /* 0x00000006000e7305 */ /* 0x000622000020f000 */
[-CC-:B--2---:R-:W-:Y:S02]  /*5770*/  SHF.R.U64 R13, R10, R8.reuse, R3.reuse ;  /* 0x000000080a0d7219 */ /* 0x184fe40000001203 */
[----:B------:R-:W-:-:S04]  /*5780*/  SHF.R.U32.HI R0, RZ, R8, R3 ;  /* 0x00000008ff007219 */ /* 0x000fc80000011603 */
[----:B------:R-:W2:Y:S01]  /*5790*/  LDC R21, c[0x0][0x648] ;  /* 0x00019200ff157b82 */ /* 0x000ea20000000800 */
[-CC-:B----4-:R-:W-:Y:S02]  /*57a0*/  SHF.R.U64 R15, R13, R11.reuse, R0.reuse ;  /* 0x0000000b0d0f7219 */ /* 0x190fe40000001200 */
[----:B------:R-:W-:-:S03]  /*57b0*/  SHF.R.U32.HI R5, RZ, R11, R0 ;  /* 0x0000000bff057219 */ /* 0x000fc60000011600 */
[----:B------:R-:W-:Y:S02]  /*57c0*/  IMAD.MOV.U32 R4, RZ, RZ, R15 ;  /* 0x000000ffff047224 */ /* 0x000fe400078e000f */
[----:B------:R-:W4:Y:S01]  /*57d0*/  LDC R26, c[0x0][0x638] ;  /* 0x00018e00ff1a7b82 */ /* 0x000f220000000800 */
[----:B0-----:R-:W-:-:S07]  /*57e0*/  IMAD R22, R9, R7, R12 ;  /* 0x0000000709167224 */ /* 0x001fce00078e020c */
[----:B------:R-:W0:Y:S08]  /*57f0*/  LDC R27, c[0x0][0x610] ;  /* 0x00018400ff1b7b82 */ /* 0x000e300000000800 */
[----:B------:R-:W0:Y:S01]  /*5800*/  LDC R28, c[0x0][0x600] ;  /* 0x00018000ff1c7b82 */ /* 0x000e220000000800 */
[----:B-123--:R-:W-:Y:S05]  /*5810*/  @!P0 BRA `(.L_x_165) ;  /* 0x0000000000288947 */ /* 0x00efea0003800000 */
[----:B------:R-:W1:Y:S02]  /*5820*/  LDC R0, c[0x0][0x64c] ;  /* 0x00019300ff007b82 */ /* 0x000e640000000800 */
[----:B-1----:R-:W-:-:S05]  /*5830*/  IADD3 R3, P0, R15, R0, RZ ;  /* 0x000000000f037210 */ /* 0x002fca0007f1e0ff */
        /* <DEDUP_REMOVED lines=8> */
.L_x_165:
[----:B------:R-:W-:Y:S01]  /*58c0*/  ISETP.NE.AND P0, PT, R2, 0x1, PT ;  /* 0x000000010200780c */ /* 0x000fe20003f05270 */
[----:B------:R-:W-:Y:S01]  /*58d0*/  IMAD.MOV R14, RZ, RZ, -R14 ;  /* 0x000000ffff0e7224 */ /* 0x000fe200078e0a0e */
[----:B------:R-:W-:Y:S02]  /*58e0*/  SHF.R.U64 R0, R4, R21, R5 ;  /* 0x0000001504007219 */ /* 0x000fe40000001205 */
[----:B------:R-:W-:Y:S02]  /*58f0*/  LOP3.LUT R3, R13, R98, RZ, 0xc0, !PT ;  /* 0x000000620d037212 */ /* 0x000fe400078ec0ff */
[----:B------:R-:W-:Y:S01]  /*5900*/  LOP3.LUT R5, R10, R97, RZ, 0xc0, !PT ;  /* 0x000000610a057212 */ /* 0x000fe200078ec0ff */
[----:B------:R-:W-:Y:S02]  /*5910*/  IMAD.MOV R4, RZ, RZ, -R0 ;  /* 0x000000ffff047224 */ /* 0x000fe400078e0a00 */
[----:B------:R-:W-:Y:S02]  /*5920*/  IMAD R3, R94, R0, R3 ;  /* 0x000000005e037224 */ /* 0x000fe400078e0203 */
[----:B----4-:R-:W-:-:S02]  /*5930*/  IMAD R0, R4, R26, R15 ;  /* 0x0000001a04007224 */ /* 0x010fc400078e020f */
[----:B------:R-:W-:Y:S02]  /*5940*/  @P0 IMAD R22, R20, R14, R19 ;  /* 0x0000000e14160224 */ /* 0x000fe400078e0213 */
[----:B------:R-:W-:Y:S02]  /*5950*/  IMAD.MOV.U32 R4, RZ, RZ, 0x1 ;  /* 0x00000001ff047424 */ /* 0x000fe400078e00ff */
[----:B0-----:R-:W-:Y:S02]  /*5960*/  IMAD R22, R3, R27, R22 ;  /* 0x0000001b03167224 */ /* 0x001fe400078e0216 */
[----:B------:R-:W-:Y:S01]  /*5970*/  IMAD R3, R0, R28, R5 ;  /* 0x0000001c00037224 */ /* 0x000fe200078e0205 */
[----:B------:R-:W-:-:S04]  /*5980*/  PRMT R0, R4, 0x7610, R0 ;  /* 0x0000761004007816 */ /* 0x000fc80000000000 */
[----:B------:R-:W-:Y:S02]  /*5990*/  SEL R19, R3, R22, !P0 ;  /* 0x0000001603137207 */ /* 0x000fe40004000000 */
[----:B------:R-:W-:-:S07]  /*59a0*/  SEL R22, R22, R3, !P0 ;  /* 0x0000000316167207 */ /* 0x000fce0004000000 */
.L_x_163:
[----:B------:R-:W-:Y:S01]  /*59b0*/  LOP3.LUT P0, RZ, R0, 0xff, RZ, 0xc0, !PT ;  /* 0x000000ff00ff7812 */ /* 0x000fe2000780c0ff */
[----:B------:R-:W-:Y:S01]  /*59c0*/  UIMAD.WIDE.U32 UR4, UR38, -0x55555555, URZ ;  /* 0xaaaaaaab260478a5 */ /* 0x000fe2000f8e003f */
[----:B------:R-:W-:-:S03]  /*59d0*/  LOP3.LUT R101, R101, 0x1, RZ, 0x3c, !PT ;  /* 0x0000000165657812 */ /* 0x000fc600078e3cff */
[----:B------:R-:W-:-:S04]  /*59e0*/  USHF.R.U32.HI UR4, URZ, 0x2, UR5 ;  /* 0x000000023f047899 */ /* 0x000fc80008011605 */
[----:B------:R-:W-:-:S04]  /*59f0*/  UIMAD UR38, UR4, -0x6, UR38 ;  /* 0xfffffffa042678a4 */ /* 0x000fc8000f8e0226 */
[----:B------:R-:W-:Y:S08]  /*5a00*/  @P0 BRA `(.L_x_166) ;  /* 0xffffffb800c40947 */ /* 0x000ff0000383ffff */
[----:B------:R-:W-:Y:S05]  /*5a10*/  EXIT ;  /* 0x000000000000794d */ /* 0x000fea0003800000 */
.L_x_13:
[----:B------:R-:W-:-:S08]  /*5a20*/  ISETP.NE.AND P0, PT, R14, RZ, PT ;  /* 0x000000ff0e00720c */ /* 0x000fd00003f05270 */
[----:B0-----:R-:W0:-:S00]  /*5a30*/  USETMAXREG.DEALLOC.CTAPOOL 0x28 ;  /* 0x00000028000079c8 */ /* 0x001e0000080e0500 */
[----:B------:R-:W-:Y:S05]  /*5a40*/  @P0 EXIT ;  /* 0x000000000000094d */ /* 0x000fea0003800000 */
[----:B0-----:R-:W-:Y:S01]  /*5a50*/  LOP3.LUT P0, RZ, R3, 0xff, RZ, 0xc0, !PT ;  /* 0x000000ff03ff7812 */ /* 0x001fe2000780c0ff */
[----:B------:R-:W-:Y:S02]  /*5a60*/  IMAD.MOV.U32 R3, RZ, RZ, 0x1 ;  /* 0x00000001ff037424 */ /* 0x000fe400078e00ff */
[----:B------:R-:W-:-:S10]  /*5a70*/  IMAD.MOV.U32 R8, RZ, RZ, RZ ;  /* 0x000000ffff087224 */ /* 0x000fd400078e00ff */
[----:B------:R-:W-:Y:S05]  /*5a80*/  @!P0 BRA `(.L_x_167) ;  /* 0x0000000c000c8947 */ /* 0x000fea0003800000 */
[----:B------:R-:W-:Y:S01]  /*5a90*/  LOP3.LUT P0, RZ, R5, 0x1f, RZ, 0xc0, !PT ;  /* 0x0000001f05ff7812 */ /* 0x000fe2000780c0ff */
[----:B------:R-:W-:Y:S01]  /*5aa0*/  ULDC UR5, c[0x0][0x658] ;  /* 0x0001960000057ab9 */ /* 0x000fe20000000800 */
[----:B------:R-:W-:Y:S01]  /*5ab0*/  UMOV UR6, 0xffffffff ;  /* 0xffffffff00067882 */ /* 0x000fe20000000000 */
[----:B------:R-:W-:Y:S01]  /*5ac0*/  BSSY B0, `(.L_x_167) ;  /* 0x00000bf000007945 */ /* 0x000fe20003800000 */
[----:B------:R-:W-:Y:S01]  /*5ad0*/  USHF.L.U32 UR6, UR6, UR5, URZ ;  /* 0x0000000506067299 */ /* 0x000fe2000800063f */
[C---:B------:R-:W-:Y:S01]  /*5ae0*/  ISETP.NE.AND P2, PT, R4.reuse, RZ, PT ;  /* 0x000000ff0400720c */ /* 0x040fe20003f45270 */
[----:B------:R-:W-:Y:S01]  /*5af0*/  IMAD.MOV.U32 R10, RZ, RZ, 0x1 ;  /* 0x00000001ff0a7424 */ /* 0x000fe200078e00ff */
[----:B------:R-:W-:Y:S01]  /*5b00*/  ISETP.NE.OR P0, PT, R4, RZ, !P0 ;  /* 0x000000ff0400720c */ /* 0x000fe20004705670 */
[----:B------:R-:W-:Y:S01]  /*5b10*/  IMAD.MOV.U32 R3, RZ, RZ, 0x1 ;  /* 0x00000001ff037424 */ /* 0x000fe200078e00ff */
[----:B------:R-:W-:Y:S01]  /*5b20*/  LOP3.LUT R9, R23, 0x2, RZ, 0xfc, !PT ;  /* 0x0000000217097812 */ /* 0x000fe200078efcff */
[----:B------:R-:W-:Y:S01]  /*5b30*/  IMAD.MOV.U32 R8, RZ, RZ, RZ ;  /* 0x000000ffff087224 */ /* 0x000fe200078e00ff */
[----:B------:R-:W-:Y:S01]  /*5b40*/  ULDC UR4, c[0x0][0x600] ;  /* 0x0001800000047ab9 */ /* 0x000fe20000000800 */
[----:B------:R-:W-:Y:S01]  /*5b50*/  UMOV UR7, 0x1 ;  /* 0x0000000100077882 */ /* 0x000fe20000000000 */
[----:B------:R-:W-:-:S02]  /*5b60*/  UIADD3 UR19, UR40, 0x1, URZ ;  /* 0x0000000128137890 */ /* 0x000fc4000fffe03f */
[----:B------:R-:W-:Y:S02]  /*5b70*/  UIADD3 UR15, UR4, -0x1, URZ ;  /* 0xffffffff040f7890 */ /* 0x000fe4000fffe03f */
[----:B------:R-:W-:Y:S02]  /*5b80*/  USHF.L.U32 UR17, UR7, UR5, URZ ;  /* 0x0000000507117299 */ /* 0x000fe4000800063f */
[----:B------:R-:W-:Y:S01]  /*5b90*/  ULOP3.LUT UR16, URZ, UR6, URZ, 0x33, !UPT ;  /* 0x000000063f107292 */ /* 0x000fe2000f8e333f */
[----:B------:R-:W-:-:S11]  /*5ba0*/  ULDC.64 UR20, c[0x0][0x198] ;  /* 0x0000660000147ab9 */ /* 0x000fd60000000a00 */
.L_x_179:
[----:B------:R-:W-:-:S03]  /*5bb0*/  UMOV UR4, 0xffffffff ;  /* 0xffffffff00047882 */ /* 0x000fc60000000000 */
[----:B------:R-:W-:Y:S05]  /*5bc0*/  BRA.DIV UR4, `(.L_x_168) ;  /* 0x0000001204207947 */ /* 0x000fea000b800000 */
[----:B------:R-:W-:-:S13]  /*5bd0*/  ELECT P6, URZ, PT ;  /* 0x00000000003f782f */ /* 0x000fda00038c0000 */
.L_x_194:
[----:B------:R-:W0:Y:S01]  /*5be0*/  LDC R4, c[0x0][0x28c] ;  /* 0x0000a300ff047b82 */ /* 0x000e220000000800 */
[----:B------:R-:W-:Y:S01]  /*5bf0*/  BSSY B1, `(.L_x_169) ;  /* 0x0000037000017945 */ /* 0x000fe20003800000 */
[----:B0-----:R-:W-:-:S13]  /*5c00*/  ISETP.LT.OR P6, PT, R4, 0x1, !P6 ;  /* 0x000000010400780c */ /* 0x001fda00077c1670 */
[----:B------:R-:W-:Y:S05]  /*5c10*/  @P6 BRA `(.L_x_170) ;  /* 0x0000000000d06947 */ /* 0x000fea0003800000 */
[----:B------:R-:W-:Y:S02]  /*5c20*/  IMAD.SHL.U32 R19, R19, 0x80, RZ ;  /* 0x0000008013137824 */ /* 0x000fe400078e00ff */
[----:B------:R-:W-:Y:S02]  /*5c30*/  IMAD.SHL.U32 R22, R22, 0x40, RZ ;  /* 0x0000004016167824 */ /* 0x000fe400078e00ff */
[----:B------:R-:W-:Y:S02]  /*5c40*/  IMAD.MOV.U32 R13, RZ, RZ, RZ ;  /* 0x000000ffff0d7224 */ /* 0x000fe400078e00ff */
[----:B------:R-:W-:Y:S02]  /*5c50*/  IMAD.U32 R14, RZ, RZ, UR19 ;  /* 0x00000013ff0e7e24 */ /* 0x000fe4000f8e00ff */
[----:B------:R-:W-:Y:S02]  /*5c60*/  IMAD.MOV.U32 R4, RZ, RZ, R3 ;  /* 0x000000ffff047224 */ /* 0x000fe400078e0003 */
[----:B------:R-:W-:-:S07]  /*5c70*/  IMAD.MOV.U32 R5, RZ, RZ, R8 ;  /* 0x000000ffff057224 */ /* 0x000fce00078e0008 */
.L_x_174:
[----:B------:R-:W0:Y:S01]  /*5c80*/  S2R R7, SR_CgaCtaId ;  /* 0x0000000000077919 */ /* 0x000e220000008800 */
[----:B------:R-:W-:-:S04]  /*5c90*/  MOV R6, 0x400 ;  /* 0x0000040000067802 */ /* 0x000fc80000000f00 */
[----:B0-----:R-:W-:Y:S02]  /*5ca0*/  LEA R12, R7, R6, 0x18 ;  /* 0x00000006070c7211 */ /* 0x001fe400078ec0ff */
[----:B------:R-:W-:Y:S01]  /*5cb0*/  SHF.L.U32 R6, R4, 0x1f, RZ ;  /* 0x0000001f04067819 */ /* 0x000fe200000006ff */
[----:B------:R-:W0:Y:S02]  /*5cc0*/  @!P2 LDC R7, c[0x0][0x500] ;  /* 0x00014000ff07ab82 */ /* 0x000e240000000800 */
[----:B------:R-:W-:-:S04]  /*5cd0*/  IMAD R11, R5, 0x8, R12 ;  /* 0x00000008050b7824 */ /* 0x000fc800078e020c */
[----:B------:R-:W1:Y:S02]  /*5ce0*/  SYNCS.PHASECHK.TRANS64.TRYWAIT P1, [R11+URZ+0x30], R6 ;  /* 0x000030060b0075a7 */ /* 0x000e64000802017f */
[----:B-1----:R-:W-:Y:S05]  /*5cf0*/  @!P1 BRA `(.L_x_171) ;  /* 0x0000000c00f49947 */ /* 0x002fea0003800000 */
.L_x_195:
[----:B-1----:R-:W-:Y:S01]  /*5d00*/  PRMT R6, R9, 0x9910, RZ ;  /* 0x0000991009067816 */ /* 0x002fe200000000ff */
[----:B0-----:R0:W-:Y:S03]  /*5d10*/  @!P2 SYNCS.ARRIVE.TRANS64 RZ, [R11+URZ], R7 ;  /* 0x000000070bffa9a7 */ /* 0x0011e6000800003f */
[----:B------:R-:W-:-:S13]  /*5d20*/  ISETP.NE.AND P1, PT, R6, 0x2, PT ;  /* 0x000000020600780c */ /* 0x000fda0003f25270 */
[----:B0-----:R-:W-:Y:S05]  /*5d30*/  @P1 BRA `(.L_x_172) ;  /* 0x0000000000041947 */ /* 0x001fea0003800000 */
[----:B------:R-:W-:Y:S01]  /*5d40*/  BPT.TRAP 0x1 ;  /* 0x000000040000795c */ /* 0x000fe20000300000 */
.L_x_172:
[----:B------:R-:W-:Y:S05]  /*5d50*/  @P0 BRA `(.L_x_173) ;  /* 0x0000000000040947 */ /* 0x000fea0003800000 */
[----:B------:R-:W-:Y:S01]  /*5d60*/  BPT.TRAP 0x1 ;  /* 0x000000040000795c */ /* 0x000fe20000300000 */
.L_x_173:
[--C-:B------:R-:W-:Y:S01]  /*5d70*/  IMAD R6, R5, 0x2000, R12.reuse ;  /* 0x0000200005067824 */ /* 0x100fe200078e020c */
[----:B------:R-:W-:Y:S01]  /*5d80*/  R2UR UR9, R11 ;  /* 0x000000000b0972ca */ /* 0x000fe200000e0000 */
[C---:B------:R-:W-:Y:S01]  /*5d90*/  IMAD R12, R5.reuse, 0x4000, R12 ;  /* 0x00004000050c7824 */ /* 0x040fe200078e020c */
[----:B------:R-:W-:Y:S01]  /*5da0*/  UIADD3 UR4, UP0, UR20, 0xf0, URZ ;  /* 0x000000f014047890 */ /* 0x000fe2000ff1e03f */
[----:B------:R-:W-:Y:S01]  /*5db0*/  VIADD R14, R14, 0xffffffff ;  /* 0xffffffff0e0e7836 */ /* 0x000fe20000000000 */
[----:B------:R-:W-:Y:S01]  /*5dc0*/  R2UR UR5, R6 ;  /* 0x00000000060572ca */ /* 0x000fe200000e0000 */
[----:B------:R-:W-:Y:S01]  /*5dd0*/  UIADD3 UR22, UP1, UR20, 0x1f0, URZ ;  /* 0x000001f014167890 */ /* 0x000fe2000ff3e03f */
[----:B------:R-:W-:Y:S01]  /*5de0*/  R2UR UR8, R12 ;  /* 0x000000000c0872ca */ /* 0x000fe200000e0000 */
[----:B------:R-:W-:Y:S01]  /*5df0*/  VIADD R5, R5, 0x1 ;  /* 0x0000000105057836 */ /* 0x000fe20000000000 */
[----:B------:R-:W-:Y:S01]  /*5e00*/  R2UR UR11, R22 ;  /* 0x00000000160b72ca */ /* 0x000fe200000e0000 */
[----:B------:R-:W-:Y:S01]  /*5e10*/  UIADD3.X UR23, URZ, UR21, URZ, UP1, !UPT ;  /* 0x000000153f177290 */ /* 0x000fe20008ffe43f */
[----:B------:R-:W-:Y:S01]  /*5e20*/  R2UR UR10, R13 ;  /* 0x000000000d0a72ca */ /* 0x000fe200000e0000 */
[----:B------:R-:W-:Y:S01]  /*5e30*/  UMOV UR6, 0x0 ;  /* 0x0000000000067882 */ /* 0x000fe20000000000 */
[----:B------:R-:W-:Y:S01]  /*5e40*/  R2UR UR12, R18 ;  /* 0x00000000120c72ca */ /* 0x000fe200000e0000 */
[----:B------:R-:W-:Y:S01]  /*5e50*/  UMOV UR7, 0x10000000 ;  /* 0x1000000000077882 */ /* 0x000fe20000000000 */
[----:B------:R-:W-:Y:S01]  /*5e60*/  R2UR UR18, R19 ;  /* 0x00000000131272ca */ /* 0x000fe200000e0000 */
[----:B------:R-:W-:Y:S01]  /*5e70*/  VIADD R13, R13, 0x80 ;  /* 0x000000800d0d7836 */ /* 0x000fe20000000000 */
[----:B------:R-:W-:Y:S01]  /*5e80*/  ISETP.GT.AND P3, PT, R14, 0x1, PT ;  /* 0x000000010e00780c */ /* 0x000fe20003f64270 */
[----:B------:R-:W-:Y:S01]  /*5e90*/  UIADD3 UR13, UR5, 0x180, URZ ;  /* 0x00000180050d7890 */ /* 0x000fe2000fffe03f */
[----:B------:R-:W-:Y:S01]  /*5ea0*/  ISETP.NE.AND P1, PT, R5, 0x6, PT ;  /* 0x000000060500780c */ /* 0x000fe20003f25270 */
[----:B------:R-:W-:-:S02]  /*5eb0*/  UIADD3.X UR5, URZ, UR21, URZ, UP0, !UPT ;  /* 0x000000153f057290 */ /* 0x000fc400087fe43f */
[----:B------:R-:W-:Y:S01]  /*5ec0*/  UIADD3 UR14, UR8, 0xc180, URZ ;  /* 0x0000c180080e7890 */ /* 0x000fe2000fffe03f */
[----:B------:R-:W-:Y:S02]  /*5ed0*/  SEL R7, RZ, 0x1, P1 ;  /* 0x00000001ff077807 */ /* 0x000fe40000800000 */
[----:B------:R-:W-:Y:S01]  /*5ee0*/  UMOV UR8, UR13 ;  /* 0x0000000d00087c82 */ /* 0x000fe20008000000 */
[----:B------:R-:W-:Y:S02]  /*5ef0*/  SEL R5, R5, RZ, P1 ;  /* 0x000000ff05057207 */ /* 0x000fe40000800000 */
[----:B------:R-:W-:Y:S01]  /*5f00*/  LOP3.LUT R4, R4, R7, RZ, 0x3c, !PT ;  /* 0x0000000704047212 */ /* 0x000fe200078e3cff */
[----:B------:R0:W-:Y:S02]  /*5f10*/  UTMALDG.3D [UR8], [UR4], desc[UR6] ;  /* 0x00000608040075b4 */ /* 0x0001e40008011000 */
[----:B0-----:R-:W-:Y:S01]  /*5f20*/  UMOV UR8, UR14 ;  /* 0x0000000e00087c82 */ /* 0x001fe20008000000 */
[----:B------:R-:W-:-:S02]  /*5f30*/  UMOV UR11, UR18 ;  /* 0x00000012000b7c82 */ /* 0x000fc40008000000 */
[----:B------:R0:W-:Y:S02]  /*5f40*/  UTMALDG.3D [UR8], [UR22], desc[UR6] ;  /* 0x00000608160075b4 */ /* 0x0001e40008011000 */
[----:B0-----:R-:W-:Y:S05]  /*5f50*/  @P3 BRA `(.L_x_174) ;  /* 0xfffffffc00483947 */ /* 0x001fea000383ffff */
.L_x_170:
[----:B------:R-:W-:Y:S05]  /*5f60*/  BSYNC B1 ;  /* 0x0000000000017941 */ /* 0x000fea0003800000 */
.L_x_169:
[----:B------:R-:W2:Y:S01]  /*5f70*/  LDL.64 R20, [R1] ;  /* 0x0000000001147983 */ /* 0x000ea20000100a00 */
[----:B------:R-:W-:Y:S01]  /*5f80*/  LOP3.LUT P4, RZ, R10, 0xff, RZ, 0xc0, !PT ;  /* 0x000000ff0aff7812 */ /* 0x000fe2000788c0ff */
[----:B------:R-:W-:Y:S01]  /*5f90*/  VIADD R7, R8, UR40 ;  /* 0x0000002808077c36 */ /* 0x000fe20008000000 */
[----:B------:R-:W-:Y:S01]  /*5fa0*/  ULDC.64 UR4, c[0x0][0x650] ;  /* 0x0001940000047ab9 */ /* 0x000fe20000000a00 */
[----:B------:R-:W-:Y:S01]  /*5fb0*/  IMAD.U32 R8, RZ, RZ, UR40 ;  /* 0x00000028ff087e24 */ /* 0x000fe2000f8e00ff */
[----:B------:R-:W-:Y:S01]  /*5fc0*/  UISETP.GE.U32.AND UP0, UPT, UR40, 0x6, UPT ;  /* 0x000000062800788c */ /* 0x000fe2000bf06070 */
[----:B------:R-:W-:Y:S01]  /*5fd0*/  BSSY B1, `(.L_x_175) ;  /* 0x000006b000017945 */ /* 0x000fe20003800000 */
[----:B------:R-:W-:Y:S01]  /*5fe0*/  ISETP.GT.U32.AND P1, PT, R7, 0x5, PT ;  /* 0x000000050700780c */ /* 0x000fe20003f24070 */
[----:B------:R-:W-:Y:S01]  /*5ff0*/  IMAD.MOV.U32 R22, RZ, RZ, -0x1 ;  /* 0xffffffffff167424 */ /* 0x000fe200078e00ff */
[----:B------:R-:W-:Y:S01]  /*6000*/  PRMT R10, RZ, 0x7610, R10 ;  /* 0x00007610ff0a7816 */ /* 0x000fe2000000000a */
[----:B------:R-:W-:Y:S01]  /*6010*/  IMAD.MOV.U32 R19, RZ, RZ, -0x1 ;  /* 0xffffffffff137424 */ /* 0x000fe200078e00ff */
[----:B------:R-:W-:Y:S01]  /*6020*/  ISETP.LT.U32.AND P1, PT, R8, 0x6, P1 ;  /* 0x000000060800780c */ /* 0x000fe20000f21070 */
[----:B------:R-:W-:Y:S01]  /*6030*/  IMAD.MOV.U32 R18, RZ, RZ, -0x1 ;  /* 0xffffffffff127424 */ /* 0x000fe200078e00ff */
[----:B------:R-:W-:Y:S01]  /*6040*/  PLOP3.LUT P3, PT, PT, PT, UP0, 0x80, 0x0 ;  /* 0x000000000000781c */ /* 0x000fe20003f6f008 */
[----:B------:R-:W0:Y:S01]  /*6050*/  @P4 S2R R5, SR_CgaCtaId ;  /* 0x0000000000054919 */ /* 0x000e220000008800 */
[----:B------:R-:W-:-:S04]  /*6060*/  @P4 MOV R4, 0x400 ;  /* 0x0000040000044802 */ /* 0x000fc80000000f00 */
[----:B0-----:R-:W-:Y:S01]  /*6070*/  @P4 LEA R6, R5, R4, 0x18 ;  /* 0x0000000405064211 */ /* 0x001fe200078ec0ff */
[----:B------:R-:W-:Y:S01]  /*6080*/  IMAD.WIDE.U32 R4, R7, -0x55555555, RZ ;  /* 0xaaaaaaab07047825 */ /* 0x000fe200078e00ff */
[----:B------:R-:W-:Y:S02]  /*6090*/  SEL R4, RZ, 0x1, !P1 ;  /* 0x00000001ff047807 */ /* 0x000fe40004800000 */
[----:B------:R0:W-:Y:S02]  /*60a0*/  @P4 SYNCS.ARRIVE.TRANS64.A1T0 RZ, [R6+URZ+0x98], RZ ;  /* 0x000098ff06ff49a7 */ /* 0x0001e4000810003f */
[----:B------:R-:W-:Y:S02]  /*60b0*/  LOP3.LUT R3, R3, R4, RZ, 0x3c, !PT ;  /* 0x0000000403037212 */ /* 0x000fe400078e3cff */
[----:B------:R-:W-:Y:S02]  /*60c0*/  PRMT R4, RZ, 0x7610, R4 ;  /* 0x00007610ff047816 */ /* 0x000fe40000000004 */
[----:B0-----:R-:W-:-:S04]  /*60d0*/  SHF.R.U32.HI R6, RZ, 0x2, R5 ;  /* 0x00000002ff067819 */ /* 0x001fc80000011605 */
[----:B------:R-:W-:Y:S01]  /*60e0*/  @P3 LOP3.LUT R3, R3, 0x1, R6, 0x78, !PT ;  /* 0x0000000103033812 */ /* 0x000fe200078e7806 */
[----:B------:R-:W-:Y:S01]  /*60f0*/  IMAD R8, R6, -0x6, R7 ;  /* 0xfffffffa06087824 */ /* 0x000fe200078e0207 */
[----:B--2---:R-:W-:-:S04]  /*6100*/  IADD3 R16, P4, R16, R20, RZ ;  /* 0x0000001410107210 */ /* 0x004fc80007f9e0ff */
[----:B------:R-:W-:Y:S01]  /*6110*/  ISETP.GE.U32.AND P1, PT, R16, UR4, PT ;  /* 0x0000000410007c0c */ /* 0x000fe2000bf26070 */
[----:B------:R-:W-:-:S05]  /*6120*/  IMAD.X R17, R17, 0x1, R0, P4 ;  /* 0x0000000111117824 */ /* 0x000fca00020e0600 */
[----:B------:R-:W-:-:S13]  /*6130*/  ISETP.GE.U32.AND.EX P1, PT, R17, UR5, PT, P1 ;  /* 0x0000000511007c0c */ /* 0x000fda000bf26110 */
[----:B------:R-:W-:Y:S05]  /*6140*/  @P1 BRA `(.L_x_176) ;  /* 0x00000004004c1947 */ /* 0x000fea0003800000 */
[----:B------:R-:W0:Y:S01]  /*6150*/  S2R R12, SR_CTAID.X ;  /* 0x00000000000c7919 */ /* 0x000e220000002500 */
[----:B------:R-:W-:Y:S01]  /*6160*/  ULDC.64 UR4, c[0x0][0x628] ;  /* 0x00018a0000047ab9 */ /* 0x000fe20000000a00 */
[----:B------:R-:W1:Y:S01]  /*6170*/  LDC R13, c[0x0][0x144] ;  /* 0x00005100ff0d7b82 */ /* 0x000e620000000800 */
[----:B------:R-:W-:Y:S01]  /*6180*/  ISETP.NE.U32.AND P1, PT, RZ, UR4, PT ;  /* 0x00000004ff007c0c */ /* 0x000fe2000bf25070 */
[----:B------:R-:W2:Y:S01]  /*6190*/  S2R R11, SR_CTAID.Y ;  /* 0x00000000000b7919 */ /* 0x000ea20000002600 */
[----:B------:R-:W-:Y:S01]  /*61a0*/  ULDC UR6, c[0x0][0x150] ;  /* 0x0000540000067ab9 */ /* 0x000fe20000000800 */
[----:B------:R-:W-:Y:S01]  /*61b0*/  ULDC UR7, c[0x0][0x630] ;  /* 0x00018c0000077ab9 */ /* 0x000fe20000000800 */
[----:B------:R-:W-:Y:S01]  /*61c0*/  ISETP.NE.AND.EX P1, PT, RZ, UR5, PT, P1 ;  /* 0x00000005ff007c0c */ /* 0x000fe2000bf25310 */
[----:B------:R-:W-:Y:S01]  /*61d0*/  IMAD.MOV.U32 R4, RZ, RZ, R16 ;  /* 0x000000ffff047224 */ /* 0x000fe200078e0010 */
[----:B0-----:R-:W-:-:S05]  /*61e0*/  I2FP.F32.U32 R5, R12 ;  /* 0x0000000c00057245 */ /* 0x001fca0000201000 */
[----:B------:R-:W-:Y:S01]  /*61f0*/  FMUL R14, R5, UR6 ;  /* 0x00000006050e7c20 */ /* 0x000fe20008400000 */
[----:B------:R-:W-:-:S05]  /*6200*/  IMAD.MOV.U32 R5, RZ, RZ, R17 ;  /* 0x000000ffff057224 */ /* 0x000fca00078e0011 */
[----:B--2---:R-:W-:Y:S05]  /*6210*/  @!P1 BRA `(.L_x_177) ;  /* 0x0000000000289947 */ /* 0x004fea0003800000 */
[----:B------:R-:W-:Y:S02]  /*6220*/  ULDC UR6, c[0x0][0x634] ;  /* 0x00018d0000067ab9 */ /* 0x000fe40000000800 */
[----:B------:R-:W-:-:S05]  /*6230*/  IADD3 R5, P1, R16, UR6, RZ ;  /* 0x0000000610057c10 */ /* 0x000fca000ff3e0ff */
[----:B------:R-:W-:-:S04]  /*6240*/  IMAD.X R15, RZ, RZ, R17, P1 ;  /* 0x000000ffff0f7224 */ /* 0x000fc800008e0611 */
[----:B------:R-:W-:-:S04]  /*6250*/  IMAD.WIDE.U32 R6, R15, UR4, RZ ;  /* 0x000000040f067c25 */ /* 0x000fc8000f8e00ff */
[----:B------:R-:W-:-:S04]  /*6260*/  IMAD.WIDE.U32 R6, P1, R5, UR5, R6 ;  /* 0x0000000505067c25 */ /* 0x000fc8000f820006 */
[----:B------:R-:W-:-:S04]  /*6270*/  IMAD.WIDE.U32 R4, R5, UR4, RZ ;  /* 0x0000000405047c25 */ /* 0x000fc8000f8e00ff */
[----:B------:R-:W-:Y:S01]  /*6280*/  IMAD.MOV.U32 R4, RZ, RZ, R7 ;  /* 0x000000ffff047224 */ /* 0x000fe200078e0007 */
[----:B------:R-:W-:Y:S01]  /*6290*/  IADD3 RZ, P3, R5, R6, RZ ;  /* 0x0000000605ff7210 */ /* 0x000fe20007f7e0ff */
[----:B------:R-:W-:-:S04]  /*62a0*/  IMAD.X R5, RZ, RZ, RZ, P1 ;  /* 0x000000ffff057224 */ /* 0x000fc800008e06ff */
[----:B------:R-:W-:-:S08]  /*62b0*/  IMAD.WIDE.U32.X R4, R15, UR5, R4, P3 ;  /* 0x000000050f047c25 */ /* 0x000fd000098e0404 */
.L_x_177:
[--C-:B------:R-:W-:Y:S01]  /*62c0*/  SHF.R.U64 R18, R4, UR7, R5.reuse ;  /* 0x0000000704127c19 */ /* 0x100fe20008001205 */
[----:B------:R-:W0:Y:S01]  /*62d0*/  F2I.U32.TRUNC.NTZ R14, R14 ;  /* 0x0000000e000e7305 */ /* 0x000e22000020f000 */
[----:B------:R-:W-:Y:S01]  /*62e0*/  SHF.R.U32.HI R4, RZ, UR7, R5 ;  /* 0x00000007ff047c19 */ /* 0x000fe20008011605 */
[----:B------:R-:W-:Y:S01]  /*62f0*/  ULDC.64 UR4, c[0x0][0x620] ;  /* 0x0001880000047ab9 */ /* 0x000fe20000000a00 */
[----:B------:R-:W-:Y:S01]  /*6300*/  IADD3 R7, P1, RZ, -R18, RZ ;  /* 0x80000012ff077210 */ /* 0x000fe20007f3e0ff */
[----:B------:R-:W-:Y:S01]  /*6310*/  ULDC.64 UR6, c[0x0][0x640] ;  /* 0x0001900000067ab9 */ /* 0x000fe20000000a00 */
[----:B------:R-:W2:Y:S03]  /*6320*/  LDC R20, c[0x0][0x148] ;  /* 0x00005200ff147b82 */ /* 0x000ea60000000800 */
[----:B------:R-:W-:Y:S01]  /*6330*/  IMAD.X R4, RZ, RZ, ~R4, P1 ;  /* 0x000000ffff047224 */ /* 0x000fe200008e0e04 */
[----:B------:R-:W-:-:S03]  /*6340*/  ISETP.NE.U32.AND P1, PT, RZ, UR6, PT ;  /* 0x00000006ff007c0c */ /* 0x000fc6000bf25070 */
[----:B------:R-:W-:Y:S01]  /*6350*/  IMAD R6, R4, UR4, RZ ;  /* 0x0000000404067c24 */ /* 0x000fe2000f8e02ff */
[----:B------:R-:W-:Y:S01]  /*6360*/  ISETP.NE.AND.EX P1, PT, RZ, UR7, PT, P1 ;  /* 0x00000007ff007c0c */ /* 0x000fe2000bf25310 */
[----:B------:R-:W-:Y:S01]  /*6370*/  IMAD.WIDE.U32 R4, R7, UR4, R16 ;  /* 0x0000000407047c25 */ /* 0x000fe2000f8e0010 */
[----:B------:R-:W-:-:S03]  /*6380*/  ULDC UR4, c[0x0][0x618] ;  /* 0x0001860000047ab9 */ /* 0x000fc60000000800 */
[----:B------:R-:W-:Y:S01]  /*6390*/  IMAD R7, R7, UR5, R6 ;  /* 0x0000000507077c24 */ /* 0x000fe2000f8e0206 */
[----:B------:R-:W-:Y:S01]  /*63a0*/  ULDC UR5, c[0x0][0x154] ;  /* 0x0000550000057ab9 */ /* 0x000fe20000000800 */
[----:B0-----:R-:W-:Y:S02]  /*63b0*/  IMAD.MOV R6, RZ, RZ, -R14 ;  /* 0x000000ffff067224 */ /* 0x001fe400078e0a0e */
[----:B------:R-:W-:Y:S02]  /*63c0*/  IMAD.IADD R5, R5, 0x1, R7 ;  /* 0x0000000105057824 */ /* 0x000fe400078e0207 */
[----:B-1----:R-:W-:Y:S01]  /*63d0*/  IMAD R12, R13, R6, R12 ;  /* 0x000000060d0c7224 */ /* 0x002fe200078e020c */
[----:B------:R-:W-:Y:S02]  /*63e0*/  I2FP.F32.U32 R6, R11 ;  /* 0x0000000b00067245 */ /* 0x000fe40000201000 */
[--C-:B------:R-:W-:Y:S02]  /*63f0*/  SHF.R.U64 R13, R4, UR4, R5.reuse ;  /* 0x00000004040d7c19 */ /* 0x100fe40008001205 */
[----:B------:R-:W-:Y:S01]  /*6400*/  SHF.R.U32.HI R4, RZ, UR4, R5 ;  /* 0x00000004ff047c19 */ /* 0x000fe20008011605 */
[----:B------:R-:W-:Y:S01]  /*6410*/  FMUL R6, R6, UR5 ;  /* 0x0000000506067c20 */ /* 0x000fe20008400000 */
[----:B------:R-:W-:-:S02]  /*6420*/  ULDC UR4, c[0x0][0x608] ;  /* 0x0001820000047ab9 */ /* 0x000fc40000000800 */
[--C-:B------:R-:W-:Y:S01]  /*6430*/  SHF.R.U64 R15, R13, UR4, R4.reuse ;  /* 0x000000040d0f7c19 */ /* 0x100fe20008001204 */
[----:B------:R0:W1:Y:S01]  /*6440*/  F2I.U32.TRUNC.NTZ R21, R6 ;  /* 0x0000000600157305 */ /* 0x000062000020f000 */
[----:B------:R-:W-:Y:S01]  /*6450*/  SHF.R.U32.HI R4, RZ, UR4, R4 ;  /* 0x00000004ff047c19 */ /* 0x000fe20008011604 */
[----:B------:R-:W-:-:S03]  /*6460*/  ULDC UR4, c[0x0][0x658] ;  /* 0x0001960000047ab9 */ /* 0x000fc60000000800 */
[--C-:B------:R-:W-:Y:S02]  /*6470*/  SHF.R.U64 R14, R15, UR4, R4.reuse ;  /* 0x000000040f0e7c19 */ /* 0x100fe40008001204 */
[----:B------:R-:W-:-:S03]  /*6480*/  SHF.R.U32.HI R19, RZ, UR4, R4 ;  /* 0x00000004ff137c19 */ /* 0x000fc60008011604 */
[----:B------:R-:W-:Y:S02]  /*6490*/  IMAD.MOV.U32 R4, RZ, RZ, R14 ;  /* 0x000000ffff047224 */ /* 0x000fe400078e000e */
[----:B------:R-:W-:Y:S01]  /*64a0*/  IMAD.MOV.U32 R5, RZ, RZ, R19 ;  /* 0x000000ffff057224 */ /* 0x000fe200078e0013 */
[----:B0-----:R-:W-:Y:S06]  /*64b0*/  @!P1 BRA `(.L_x_178) ;  /* 0x0000000000289947 */ /* 0x001fec0003800000 */
        /* <DEDUP_REMOVED lines=10> */
.L_x_178:
[----:B------:R-:W-:Y:S01]  /*6560*/  ISETP.NE.AND P1, PT, R2, 0x1, PT ;  /* 0x000000010200780c */ /* 0x000fe20003f25270 */
[----:B------:R-:W-:Y:S01]  /*6570*/  ULDC UR4, c[0x0][0x648] ;  /* 0x0001920000047ab9 */ /* 0x000fe20000000800 */
[----:B------:R-:W-:Y:S01]  /*6580*/  LOP3.LUT R15, R15, UR16, RZ, 0xc0, !PT ;  /* 0x000000100f0f7c12 */ /* 0x000fe2000f8ec0ff */
[----:B-1----:R-:W-:Y:S01]  /*6590*/  IMAD.MOV R21, RZ, RZ, -R21 ;  /* 0x000000ffff157224 */ /* 0x002fe200078e0a15 */
[----:B------:R-:W-:Y:S01]  /*65a0*/  SHF.R.U64 R4, R4, UR4, R5 ;  /* 0x0000000404047c19 */ /* 0x000fe20008001205 */
[----:B------:R-:W-:Y:S01]  /*65b0*/  ULDC UR4, c[0x0][0x638] ;  /* 0x00018e0000047ab9 */ /* 0x000fe20000000800 */
[----:B------:R-:W-:Y:S01]  /*65c0*/  LOP3.LUT R13, R13, UR15, RZ, 0xc0, !PT ;  /* 0x0000000f0d0d7c12 */ /* 0x000fe2000f8ec0ff */
[----:B------:R-:W-:Y:S02]  /*65d0*/  ULDC UR5, c[0x0][0x610] ;  /* 0x0001840000057ab9 */ /* 0x000fe40000000800 */
[----:B------:R-:W-:Y:S02]  /*65e0*/  IMAD.MOV R5, RZ, RZ, -R4 ;  /* 0x000000ffff057224 */ /* 0x000fe400078e0a04 */
[----:B------:R-:W-:-:S02]  /*65f0*/  IMAD R15, R4, UR17, R15 ;  /* 0x00000011040f7c24 */ /* 0x000fc4000f8e020f */
[----:B--2---:R-:W-:Y:S02]  /*6600*/  @P1 IMAD R12, R20, R21, R11 ;  /* 0x00000015140c1224 */ /* 0x004fe400078e020b */
[----:B------:R-:W-:Y:S01]  /*6610*/  IMAD R14, R5, UR4, R14 ;  /* 0x00000004050e7c24 */ /* 0x000fe2000f8e020e */
[----:B------:R-:W-:Y:S01]  /*6620*/  ULDC UR4, c[0x0][0x600] ;  /* 0x0001800000047ab9 */ /* 0x000fe20000000800 */
[----:B------:R-:W-:Y:S02]  /*6630*/  IMAD R12, R15, UR5, R12 ;  /* 0x000000050f0c7c24 */ /* 0x000fe4000f8e020c */
[----:B------:R-:W-:Y:S02]  /*6640*/  IMAD R5, R14, UR4, R13 ;  /* 0x000000040e057c24 */ /* 0x000fe4000f8e020d */
[----:B------:R-:W-:-:S03]  /*6650*/  IMAD.MOV.U32 R4, RZ, RZ, 0x1 ;  /* 0x00000001ff047424 */ /* 0x000fc600078e00ff */
[----:B------:R-:W-:Y:S02]  /*6660*/  SEL R19, R5, R12, !P1 ;  /* 0x0000000c05137207 */ /* 0x000fe40004800000 */
[----:B------:R-:W-:-:S07]  /*6670*/  SEL R22, R12, R5, !P1 ;  /* 0x000000050c167207 */ /* 0x000fce0004800000 */
.L_x_176:
[----:B------:R-:W-:Y:S05]  /*6680*/  BSYNC B1 ;  /* 0x0000000000017941 */ /* 0x000fea0003800000 */
.L_x_175:
[----:B------:R-:W-:-:S13]  /*6690*/  LOP3.LUT P1, RZ, R4, 0xff, RZ, 0xc0, !PT ;  /* 0x000000ff04ff7812 */ /* 0x000fda000782c0ff */
[----:B------:R-:W-:Y:S05]  /*66a0*/  @P1 BRA `(.L_x_179) ;  /* 0xfffffff400401947 */ /* 0x000fea000383ffff */
[----:B------:R-:W-:Y:S05]  /*66b0*/  BSYNC B0 ;  /* 0x0000000000007941 */ /* 0x000fea0003800000 */
.L_x_167:
[----:B------:R-:W-:-:S03]  /*66c0*/  UMOV UR4, 0xffffffff ;  /* 0xffffffff00047882 */ /* 0x000fc60000000000 */
[----:B------:R-:W-:Y:S05]  /*66d0*/  BRA.DIV UR4, `(.L_x_180) ;  /* 0x0000000604907947 */ /* 0x000fea000b800000 */
[----:B------:R-:W-:-:S13]  /*66e0*/  ELECT P6, URZ, PT ;  /* 0x00000000003f782f */ /* 0x000fda00038c0000 */
.L_x_198:
[----:B------:R-:W-:Y:S04]  /*66f0*/  BSSY B0, `(.L_x_181) ;  /* 0x000003d000007945 */ /* 0x000fe80003800000 */
[----:B------:R-:W-:Y:S05]  /*6700*/  @!P6 BRA `(.L_x_182) ;  /* 0x0000000000ece947 */ /* 0x000fea0003800000 */
[----:B------:R-:W-:-:S04]  /*6710*/  LOP3.LUT R23, R23, 0x2, RZ, 0xfc, !PT ;  /* 0x0000000217177812 */ /* 0x000fc800078efcff */
[----:B------:R-:W-:-:S13]  /*6720*/  ISETP.NE.AND P0, PT, R23, 0x3, PT ;  /* 0x000000031700780c */ /* 0x000fda0003f05270 */
[----:B------:R-:W-:Y:S05]  /*6730*/  @!P0 BRA `(.L_x_183) ;  /* 0x0000000000048947 */ /* 0x000fea0003800000 */
[----:B------:R-:W-:Y:S01]  /*6740*/  BPT.TRAP 0x1 ;  /* 0x000000040000795c */ /* 0x000fe20000300000 */
.L_x_183:
[----:B------:R-:W0:Y:S01]  /*6750*/  S2R R5, SR_CgaCtaId ;  /* 0x0000000000057919 */ /* 0x000e220000008800 */
[----:B------:R-:W-:Y:S02]  /*6760*/  MOV R0, 0x400 ;  /* 0x0000040000007802 */ /* 0x000fe40000000f00 */
[----:B------:R-:W-:Y:S02]  /*6770*/  SHF.L.U32 R2, R3, 0x1f, RZ ;  /* 0x0000001f03027819 */ /* 0x000fe400000006ff */
[----:B0-----:R-:W-:-:S05]  /*6780*/  LEA R5, R5, R0, 0x18 ;  /* 0x0000000005057211 */ /* 0x001fca00078ec0ff */
[----:B------:R-:W-:-:S04]  /*6790*/  VIADD R5, R5, 0x30 ;  /* 0x0000003005057836 */ /* 0x000fc80000000000 */
[C---:B------:R-:W-:Y:S02]  /*67a0*/  IMAD R7, R8.reuse, 0x8, R5 ;  /* 0x0000000808077824 */ /* 0x040fe400078e0205 */
[----:B------:R-:W-:Y:S02]  /*67b0*/  VIADD R8, R8, 0x1 ;  /* 0x0000000108087836 */ /* 0x000fe40000000000 */
[----:B------:R-:W0:Y:S03]  /*67c0*/  SYNCS.PHASECHK.TRANS64.TRYWAIT P0, [R7+URZ], R2 ;  /* 0x00000002070075a7 */ /* 0x000e26000800017f */
[----:B------:R-:W-:-:S04]  /*67d0*/  ISETP.NE.AND P1, PT, R8, 0x6, PT ;  /* 0x000000060800780c */ /* 0x000fc80003f25270 */
[----:B------:R-:W-:Y:S02]  /*67e0*/  SEL R0, RZ, 0x1, P1 ;  /* 0x00000001ff007807 */ /* 0x000fe40000800000 */
[----:B------:R-:W-:Y:S02]  /*67f0*/  SEL R8, R8, RZ, P1 ;  /* 0x000000ff08087207 */ /* 0x000fe40000800000 */
[----:B------:R-:W-:-:S03]  /*6800*/  LOP3.LUT R9, R3, R0, RZ, 0x3c, !PT ;  /* 0x0000000003097212 */ /* 0x000fc600078e3cff */
[----:B------:R-:W-:Y:S01]  /*6810*/  IMAD R6, R8, 0x8, R5 ;  /* 0x0000000808067824 */ /* 0x000fe200078e0205 */
[----:B------:R-:W-:Y:S01]  /*6820*/  SHF.L.U32 R3, R9, 0x1f, RZ ;  /* 0x0000001f09037819 */ /* 0x000fe200000006ff */
[----:B0-----:R-:W-:Y:S06]  /*6830*/  @!P0 BRA `(.L_x_184) ;  /* 0x0000000400588947 */ /* 0x001fec0003800000 */
.L_x_199:
[----:B------:R-:W1:Y:S01]  /*6840*/  SYNCS.PHASECHK.TRANS64.TRYWAIT P0, [R6+URZ], R3 ;  /* 0x00000003060075a7 */ /* 0x000e62000800017f */
[----:B------:R-:W-:-:S05]  /*6850*/  VIADD R0, R8, 0x1 ;  /* 0x0000000108007836 */ /* 0x000fca0000000000 */
[----:B------:R-:W-:-:S04]  /*6860*/  ISETP.NE.AND P1, PT, R0, 0x6, PT ;  /* 0x000000060000780c */ /* 0x000fc80003f25270 */
[----:B0-----:R-:W-:Y:S02]  /*6870*/  SEL R2, RZ, 0x1, P1 ;  /* 0x00000001ff027807 */ /* 0x001fe40000800000 */
[----:B------:R-:W-:Y:S02]  /*6880*/  SEL R0, R0, RZ, P1 ;  /* 0x000000ff00007207 */ /* 0x000fe40000800000 */
[----:B------:R-:W-:-:S03]  /*6890*/  LOP3.LUT R9, R9, R2, RZ, 0x3c, !PT ;  /* 0x0000000209097212 */ /* 0x000fc600078e3cff */
[----:B------:R-:W-:Y:S01]  /*68a0*/  IMAD R7, R0, 0x8, R5 ;  /* 0x0000000800077824 */ /* 0x000fe200078e0205 */
[----:B------:R-:W-:Y:S01]  /*68b0*/  SHF.L.U32 R4, R9, 0x1f, RZ ;  /* 0x0000001f09047819 */ /* 0x000fe200000006ff */
[----:B-1----:R-:W-:Y:S06]  /*68c0*/  @!P0 BRA `(.L_x_185) ;  /* 0x0000000400488947 */ /* 0x002fec0003800000 */
.L_x_200:
[----:B------:R-:W1:Y:S01]  /*68d0*/  SYNCS.PHASECHK.TRANS64.TRYWAIT P0, [R7+URZ], R4 ;  /* 0x00000004070075a7 */ /* 0x000e62000800017f */
[----:B------:R-:W-:-:S05]  /*68e0*/  VIADD R0, R0, 0x1 ;  /* 0x0000000100007836 */ /* 0x000fca0000000000 */
[----:B------:R-:W-:-:S04]  /*68f0*/  ISETP.NE.AND P1, PT, R0, 0x6, PT ;  /* 0x000000060000780c */ /* 0x000fc80003f25270 */
[----:B------:R-:W-:Y:S02]  /*6900*/  SEL R2, RZ, 0x1, P1 ;  /* 0x00000001ff027807 */ /* 0x000fe40000800000 */
[----:B------:R-:W-:Y:S02]  /*6910*/  SEL R0, R0, RZ, P1 ;  /* 0x000000ff00007207 */ /* 0x000fe40000800000 */
[----:B------:R-:W-:-:S03]  /*6920*/  LOP3.LUT R9, R9, R2, RZ, 0x3c, !PT ;  /* 0x0000000209097212 */ /* 0x000fc600078e3cff */
[----:B0-----:R-:W-:Y:S01]  /*6930*/  IMAD R6, R0, 0x8, R5 ;  /* 0x0000000800067824 */ /* 0x001fe200078e0205 */
[----:B------:R-:W-:Y:S01]  /*6940*/  SHF.L.U32 R3, R9, 0x1f, RZ ;  /* 0x0000001f09037819 */ /* 0x000fe200000006ff */
[----:B-1----:R-:W-:Y:S06]  /*6950*/  @!P0 BRA `(.L_x_186) ;  /* 0x0000000400388947 */ /* 0x002fec0003800000 */
.L_x_201:
        /* <DEDUP_REMOVED lines=9> */
.L_x_202:
[----:B------:R-:W1:Y:S01]  /*69f0*/  SYNCS.PHASECHK.TRANS64.TRYWAIT P0, [R7+URZ], R4 ;  /* 0x00000004070075a7 */ /* 0x000e62000800017f */
[----:B------:R-:W-:-:S05]  /*6a00*/  VIADD R0, R0, 0x1 ;  /* 0x0000000100007836 */ /* 0x000fca0000000000 */
[----:B------:R-:W-:-:S04]  /*6a10*/  ISETP.NE.AND P1, PT, R0, 0x6, PT ;  /* 0x000000060000780c */ /* 0x000fc80003f25270 */
[----:B------:R-:W-:Y:S02]  /*6a20*/  SEL R2, RZ, 0x1, P1 ;  /* 0x00000001ff027807 */ /* 0x000fe40000800000 */
[----:B------:R-:W-:Y:S02]  /*6a30*/  SEL R0, R0, RZ, P1 ;  /* 0x000000ff00007207 */ /* 0x000fe40000800000 */
[----:B------:R-:W-:Y:S01]  /*6a40*/  LOP3.LUT R2, R9, R2, RZ, 0x3c, !PT ;  /* 0x0000000209027212 */ /* 0x000fe200078e3cff */
[----:B-1----:R-:W-:Y:S06]  /*6a50*/  @!P0 BRA `(.L_x_188) ;  /* 0x0000000400208947 */ /* 0x002fec0003800000 */
.L_x_203:
[----:B------:R-:W-:Y:S01]  /*6a60*/  IMAD R5, R0, 0x8, R5 ;  /* 0x0000000800057824 */ /* 0x000fe200078e0205 */
[----:B------:R-:W-:-:S07]  /*6a70*/  SHF.L.U32 R0, R2, 0x1f, RZ ;  /* 0x0000001f02007819 */ /* 0x000fce00000006ff */
.L_x_189:
[----:B--2---:R2:W3:Y:S02]  /*6a80*/  SYNCS.PHASECHK.TRANS64.TRYWAIT P0, [R5+URZ], R0 ;  /* 0x00000000050075a7 */ /* 0x0044e4000800017f */
[----:B---3--:R-:W-:Y:S05]  /*6a90*/  @!P0 NANOSLEEP.SYNCS 0x989680 ;  /* 0x009896800000895d */ /* 0x008fea0003900000 */
[----:B------:R-:W3:Y:S02]  /*6aa0*/  @!P0 SYNCS.PHASECHK.TRANS64 P0, [R5+URZ], R0 ;  /* 0x00000000050085a7 */ /* 0x000ee4000800007f */
[----:B---3--:R-:W-:Y:S05]  /*6ab0*/  @!P0 BRA `(.L_x_189) ;  /* 0xfffffffc00f08947 */ /* 0x008fea000383ffff */
.L_x_182:
[----:B------:R-:W-:Y:S05]  /*6ac0*/  BSYNC B0 ;  /* 0x0000000000007941 */ /* 0x000fea0003800000 */
.L_x_181:
[----:B------:R-:W-:Y:S05]  /*6ad0*/  EXIT ;  /* 0x000000000000794d */ /* 0x000fea0003800000 */
.L_x_15:
[----:B0-----:R-:W-:-:S04]  /*6ae0*/  IMAD.U32 R3, RZ, RZ, UR43 ;  /* 0x0000002bff037e24 */ /* 0x001fc8000f8e00ff */
[----:B------:R0:W1:Y:S03]  /*6af0*/  SYNCS.PHASECHK.TRANS64.TRYWAIT P0, [R3+URZ+-0x8], R0 ;  /* 0xfffff800030075a7 */ /* 0x000066000800017f */
[----:B-1----:R-:W-:Y:S05]  /*6b00*/  @!P0 NANOSLEEP.SYNCS 0x989680 ;  /* 0x009896800000895d */ /* 0x002fea0003900000 */
[----:B------:R-:W1:Y:S02]  /*6b10*/  @!P0 SYNCS.PHASECHK.TRANS64 P0, [R3+URZ+-0x8], R0 ;  /* 0xfffff800030085a7 */ /* 0x000e64000800007f */
[----:B-1----:R-:W-:Y:S05]  /*6b20*/  @!P0 BRA `(.L_x_15) ;  /* 0xfffffffc00ec8947 */ /* 0x002fea000383ffff */
[----:B------:R-:W-:Y:S05]  /*6b30*/  BRA `(.L_x_190) ;  /* 0xffffffa800847947 */ /* 0x000fea000383ffff */
.L_x_20:
[----:B-1----:R1:W2:Y:S02]  /*6b40*/  SYNCS.PHASECHK.TRANS64.TRYWAIT P1, [R3+URZ], R0 ;  /* 0x00000000030075a7 */ /* 0x0022a4000802017f */
[----:B--2---:R-:W-:Y:S05]  /*6b50*/  @!P1 NANOSLEEP.SYNCS 0x989680 ;  /* 0x009896800000995d */ /* 0x004fea0003900000 */
[----:B------:R-:W2:Y:S02]  /*6b60*/  @!P1 SYNCS.PHASECHK.TRANS64 P1, [R3+URZ], R0 ;  /* 0x00000000030095a7 */ /* 0x000ea4000802007f */
[----:B--2---:R-:W-:Y:S05]  /*6b70*/  @!P1 BRA `(.L_x_20) ;  /* 0xfffffffc00f09947 */ /* 0x004fea000383ffff */
[----:B------:R-:W-:Y:S05]  /*6b80*/  BRA `(.L_x_19) ;  /* 0xffffffa800fc7947 */ /* 0x000fea000383ffff */
.L_x_25:
[----:B-1----:R-:W-:-:S04]  /*6b90*/  IMAD.U32 R4, RZ, RZ, UR4 ;  /* 0x00000004ff047e24 */ /* 0x002fc8000f8e00ff */
[----:B------:R1:W2:Y:S03]  /*6ba0*/  SYNCS.PHASECHK.TRANS64.TRYWAIT P1, [R4+URZ], R3 ;  /* 0x00000003040075a7 */ /* 0x0002a6000802017f */
[----:B--2---:R-:W-:Y:S05]  /*6bb0*/  @!P1 NANOSLEEP.SYNCS 0x989680 ;  /* 0x009896800000995d */ /* 0x004fea0003900000 */
[----:B------:R-:W2:Y:S02]  /*6bc0*/  @!P1 SYNCS.PHASECHK.TRANS64 P1, [R4+URZ], R3 ;  /* 0x00000003040095a7 */ /* 0x000ea4000802007f */
[----:B--2---:R-:W-:Y:S05]  /*6bd0*/  @!P1 BRA `(.L_x_25) ;  /* 0xfffffffc00ec9947 */ /* 0x004fea000383ffff */
[----:B------:R-:W-:Y:S05]  /*6be0*/  BRA `(.L_x_24) ;  /* 0xffffffac00cc7947 */ /* 0x000fea000383ffff */
.L_x_31:
[----:B0-----:R-:W-:-:S04]  /*6bf0*/  IMAD.U32 R4, RZ, RZ, UR43 ;  /* 0x0000002bff047e24 */ /* 0x001fc8000f8e00ff */
[----:B------:R0:W1:Y:S03]  /*6c00*/  SYNCS.PHASECHK.TRANS64.TRYWAIT P0, [R4+URZ+0x8], R3 ;  /* 0x00000803040075a7 */ /* 0x000066000800017f */
[----:B-1----:R-:W-:Y:S05]  /*6c10*/  @!P0 NANOSLEEP.SYNCS 0x989680 ;  /* 0x009896800000895d */ /* 0x002fea0003900000 */
[----:B------:R-:W1:Y:S02]  /*6c20*/  @!P0 SYNCS.PHASECHK.TRANS64 P0, [R4+URZ+0x8], R3 ;  /* 0x00000803040085a7 */ /* 0x000e64000800007f */
[----:B-1----:R-:W-:Y:S05]  /*6c30*/  @!P0 BRA `(.L_x_31) ;  /* 0xfffffffc00ec8947 */ /* 0x002fea000383ffff */
[----:B------:R-:W-:Y:S05]  /*6c40*/  BRA `(.L_x_191) ;  /* 0xffffffb000f87947 */ /* 0x000fea000383ffff */
.L_x_168:
[----:B------:R-:W-:Y:S01]  /*6c50*/  BSSY B1, `(.L_x_192) ;  /* 0x0000006000017945 */ /* 0x000fe20003800000 */
[----:B------:R-:W-:-:S07]  /*6c60*/  IMAD.MOV.U32 R15, RZ, RZ, -0x1 ;  /* 0xffffffffff0f7424 */ /* 0x000fce00078e00ff */
[----:B-----5:R-:W-:Y:S05]  /*6c70*/  WARPSYNC.COLLECTIVE R15, `(.L_x_193) ;  /* 0x000000000f0c7348 */ /* 0x020fea0003c00000 */
[----:B------:R-:W-:Y:S02]  /*6c80*/  ELECT P6, UR62, PT ;  /* 0x00000000003e782f */ /* 0x000fe400038c0000 */
[----:B------:R-:W-:Y:S01]  /*6c90*/  MOV R14, UR62 ;  /* 0x0000003e000e7c02 */ /* 0x000fe20008000f00 */
[----:B-----5:R-:W-:Y:S10]  /*6ca0*/  ENDCOLLECTIVE ;  /* 0x000000000000791b */ /* 0x020ff40003800000 */
.L_x_193:
[----:B------:R-:W-:Y:S05]  /*6cb0*/  BSYNC B1 ;  /* 0x0000000000017941 */ /* 0x000fea0003800000 */
.L_x_192:
[----:B------:R-:W-:Y:S05]  /*6cc0*/  BRA `(.L_x_194) ;  /* 0xffffffec00c47947 */ /* 0x000fea000383ffff */
.L_x_171:
[----:B-1----:R1:W2:Y:S02]  /*6cd0*/  SYNCS.PHASECHK.TRANS64.TRYWAIT P1, [R11+URZ+0x30], R6 ;  /* 0x000030060b0075a7 */ /* 0x0022a4000802017f */
[----:B--2---:R-:W-:Y:S05]  /*6ce0*/  @!P1 NANOSLEEP.SYNCS 0x989680 ;  /* 0x009896800000995d */ /* 0x004fea0003900000 */
[----:B------:R-:W2:Y:S02]  /*6cf0*/  @!P1 SYNCS.PHASECHK.TRANS64 P1, [R11+URZ+0x30], R6 ;  /* 0x000030060b0095a7 */ /* 0x000ea4000802007f */
[----:B--2---:R-:W-:Y:S05]  /*6d00*/  @!P1 BRA `(.L_x_171) ;  /* 0xfffffffc00f09947 */ /* 0x004fea000383ffff */
[----:B------:R-:W-:Y:S05]  /*6d10*/  BRA `(.L_x_195) ;  /* 0xffffffec00f87947 */ /* 0x000fea000383ffff */
.L_x_180:
[----:B------:R-:W-:Y:S01]  /*6d20*/  BSSY B0, `(.L_x_196) ;  /* 0x0000006000007945 */ /* 0x000fe20003800000 */
[----:B------:R-:W-:-:S07]  /*6d30*/  IMAD.MOV.U32 R15, RZ, RZ, -0x1 ;  /* 0xffffffffff0f7424 */ /* 0x000fce00078e00ff */
[----:B-----5:R-:W-:Y:S05]  /*6d40*/  WARPSYNC.COLLECTIVE R15, `(.L_x_197) ;  /* 0x000000000f0c7348 */ /* 0x020fea0003c00000 */
[----:B------:R-:W-:Y:S02]  /*6d50*/  ELECT P6, UR62, PT ;  /* 0x00000000003e782f */ /* 0x000fe400038c0000 */
[----:B------:R-:W-:Y:S01]  /*6d60*/  MOV R14, UR62 ;  /* 0x0000003e000e7c02 */ /* 0x000fe20008000f00 */
[----:B-----5:R-:W-:Y:S10]  /*6d70*/  ENDCOLLECTIVE ;  /* 0x000000000000791b */ /* 0x020ff40003800000 */
.L_x_197:
[----:B------:R-:W-:Y:S05]  /*6d80*/  BSYNC B0 ;  /* 0x0000000000007941 */ /* 0x000fea0003800000 */
.L_x_196:
[----:B------:R-:W-:Y:S05]  /*6d90*/  BRA `(.L_x_198) ;  /* 0xfffffff800547947 */ /* 0x000fea000383ffff */
.L_x_184:
[----:B0-----:R0:W1:Y:S02]  /*6da0*/  SYNCS.PHASECHK.TRANS64.TRYWAIT P0, [R7+URZ], R2 ;  /* 0x00000002070075a7 */ /* 0x001064000800017f */
[----:B-1----:R-:W-:Y:S05]  /*6db0*/  @!P0 NANOSLEEP.SYNCS 0x989680 ;  /* 0x009896800000895d */ /* 0x002fea0003900000 */
[----:B------:R-:W1:Y:S02]  /*6dc0*/  @!P0 SYNCS.PHASECHK.TRANS64 P0, [R7+URZ], R2 ;  /* 0x00000002070085a7 */ /* 0x000e64000800007f */
[----:B-1----:R-:W-:Y:S05]  /*6dd0*/  @!P0 BRA `(.L_x_184) ;  /* 0xfffffffc00f08947 */ /* 0x002fea000383ffff */
[----:B------:R-:W-:Y:S05]  /*6de0*/  BRA `(.L_x_199) ;  /* 0xfffffff800947947 */ /* 0x000fea000383ffff */
.L_x_185:
[----:B0-----:R0:W1:Y:S02]  /*6df0*/  SYNCS.PHASECHK.TRANS64.TRYWAIT P0, [R6+URZ], R3 ;  /* 0x00000003060075a7 */ /* 0x001064000800017f */
[----:B-1----:R-:W-:Y:S05]  /*6e00*/  @!P0 NANOSLEEP.SYNCS 0x989680 ;  /* 0x009896800000895d */ /* 0x002fea0003900000 */
[----:B------:R-:W1:Y:S02]  /*6e10*/  @!P0 SYNCS.PHASECHK.TRANS64 P0, [R6+URZ], R3 ;  /* 0x00000003060085a7 */ /* 0x000e64000800007f */
[----:B-1----:R-:W-:Y:S05]  /*6e20*/  @!P0 BRA `(.L_x_185) ;  /* 0xfffffffc00f08947 */ /* 0x002fea000383ffff */
[----:B------:R-:W-:Y:S05]  /*6e30*/  BRA `(.L_x_200) ;  /* 0xfffffff800a47947 */ /* 0x000fea000383ffff */
.L_x_186:
[----:B0-----:R0:W1:Y:S02]  /*6e40*/  SYNCS.PHASECHK.TRANS64.TRYWAIT P0, [R7+URZ], R4 ;  /* 0x00000004070075a7 */ /* 0x001064000800017f */
[----:B-1----:R-:W-:Y:S05]  /*6e50*/  @!P0 NANOSLEEP.SYNCS 0x989680 ;  /* 0x009896800000895d */ /* 0x002fea0003900000 */
[----:B------:R-:W1:Y:S02]  /*6e60*/  @!P0 SYNCS.PHASECHK.TRANS64 P0, [R7+URZ], R4 ;  /* 0x00000004070085a7 */ /* 0x000e64000800007f */
[----:B-1----:R-:W-:Y:S05]  /*6e70*/  @!P0 BRA `(.L_x_186) ;  /* 0xfffffffc00f08947 */ /* 0x002fea000383ffff */
[----:B------:R-:W-:Y:S05]  /*6e80*/  BRA `(.L_x_201) ;  /* 0xfffffff800b47947 */ /* 0x000fea000383ffff */
.L_x_187:
[----:B0-----:R0:W1:Y:S02]  /*6e90*/  SYNCS.PHASECHK.TRANS64.TRYWAIT P0, [R6+URZ], R3 ;  /* 0x00000003060075a7 */ /* 0x001064000800017f */
[----:B-1----:R-:W-:Y:S05]  /*6ea0*/  @!P0 NANOSLEEP.SYNCS 0x989680 ;  /* 0x009896800000895d */ /* 0x002fea0003900000 */
[----:B------:R-:W1:Y:S02]  /*6eb0*/  @!P0 SYNCS.PHASECHK.TRANS64 P0, [R6+URZ], R3 ;  /* 0x00000003060085a7 */ /* 0x000e64000800007f */
[----:B-1----:R-:W-:Y:S05]  /*6ec0*/  @!P0 BRA `(.L_x_187) ;  /* 0xfffffffc00f08947 */ /* 0x002fea000383ffff */
[----:B------:R-:W-:Y:S05]  /*6ed0*/  BRA `(.L_x_202) ;  /* 0xfffffff800c47947 */ /* 0x000fea000383ffff */
.L_x_188:
[----:B-1----:R1:W2:Y:S02]  /*6ee0*/  SYNCS.PHASECHK.TRANS64.TRYWAIT P0, [R7+URZ], R4 ;  /* 0x00000004070075a7 */ /* 0x0022a4000800017f */
[----:B--2---:R-:W-:Y:S05]  /*6ef0*/  @!P0 NANOSLEEP.SYNCS 0x989680 ;  /* 0x009896800000895d */ /* 0x004fea0003900000 */
[----:B------:R-:W2:Y:S02]  /*6f00*/  @!P0 SYNCS.PHASECHK.TRANS64 P0, [R7+URZ], R4 ;  /* 0x00000004070085a7 */ /* 0x000ea4000800007f */
[----:B--2---:R-:W-:Y:S05]  /*6f10*/  @!P0 BRA `(.L_x_188) ;  /* 0xfffffffc00f08947 */ /* 0x004fea000383ffff */
[----:B------:R-:W-:Y:S05]  /*6f20*/  BRA `(.L_x_203) ;  /* 0xfffffff800cc7947 */ /* 0x000fea000383ffff */
.L_x_204:
[----:B------:R-:W-:-:S00]  /*6f30*/  BRA `(.L_x_204) ;  /* 0xfffffffc00fc7947 */ /* 0x000fc0000383ffff */
[----:B------:R-:W-:-:S00]  /*6f40*/  NOP ;  /* 0x0000000000007918 */ /* 0x000fc00000000000 */
        /* <DEDUP_REMOVED lines=11> */
.L_x_205:


//--------------------- .nv.global.init           --------------------------
	.section	.nv.global.init,"aw",@progbits
.nv.global.init:
	.type		$str$22,@object
	.size		$str$22,($str$23 - $str$22)
$str$22:
        /*0000*/ 	.byte	0x6b, 0x5f, 0x74, 0x69, 0x6c, 0x65, 0x5f, 0x63, 0x6f, 0x75, 0x6e, 0x74, 0x20, 0x3e, 0x3d, 0x20
        /*0010*/ 	.byte	0x31, 0x00
	.type		$str$23,@object
	.size		$str$23,(__unnamed_1 - $str$23)
$str$23:
        /*0012*/ 	.byte	0x2f, 0x74, 0x6d, 0x70, 0x2f, 0x63, 0x75, 0x74, 0x6c, 0x61, 0x73, 0x73, 0x5f, 0x73, 0x77, 0x65
        /*0022*/ 	.byte	0x65, 0x70, 0x5f, 0x73, 0x72, 0x63, 0x2f, 0x69, 0x6e, 0x63, 0x6c, 0x75, 0x64, 0x65, 0x2f, 0x63
        /*0032*/ 	.byte	0x75, 0x74, 0x6c, 0x61, 0x73, 0x73, 0x2f, 0x67, 0x65, 0x6d, 0x6d, 0x2f, 0x63, 0x6f, 0x6c, 0x6c
        /*0042*/ 	.byte	0x65, 0x63, 0x74, 0x69, 0x76, 0x65, 0x2f, 0x73, 0x6d, 0x39, 0x30, 0x5f, 0x6d, 0x6d, 0x61, 0x5f
        /*0052*/ 	.byte	0x74, 0x6d, 0x61, 0x5f, 0x67, 0x6d, 0x6d, 0x61, 0x5f, 0x73, 0x73, 0x5f, 0x77, 0x61, 0x72, 0x70
        /*0062*/ 	.byte	0x73, 0x70, 0x65, 0x63, 0x69, 0x61, 0x6c, 0x69, 0x7a, 0x65, 0x64, 0x2e, 0x68, 0x70, 0x70, 0x00
	.type		__unnamed_1,@object
	.size		__unnamed_1,(.L_0 - __unnamed_1)
__unnamed_1:
        /*0072*/ 	.byte	0x76, 0x6f, 0x69, 0x64, 0x20, 0x63, 0x75, 0x74, 0x6c, 0x61, 0x73, 0x73, 0x3a, 0x3a, 0x67, 0x65
        /* <DEDUP_REMOVED lines=172> */
.L_0:


//--------------------- .nv.shared._ZN7cutlass13device_kernelINS_4gemm6kernel13GemmUniversalIN4cute5tupleIJiiiiEEENS1_10collective13CollectiveMmaINS1_34MainloopSm90TmaGmmaWarpSpecializedILi6ENS5_IJNS4_1CILi1EEESB_SB_EEENS1_32KernelTmaWarpSpecializedPingpongEEENS5_IJNSA_ILi64EEENSA_ILi128EEESG_EEEaNS5_IJlSB_lEEEaSI_NS4_8TiledMMAINS4_8MMA_AtomIJNS4_4SM904GMMA27MMA_64x128x32_S32S8S8_SS_TNEEEENS4_6LayoutISC_NS5_IJNSA_ILi0EEESQ_SQ_EEEEENS5_IJNS4_10UnderscoreEST_ST_EEEEENS4_13SM90_TMA_LOADENS4_14ComposedLayoutINS4_7SwizzleILi3ELi4ELi3EEENS4_18smem_ptr_flag_bitsILi8EEENSP_INS5_IJNSA_ILi8EEESG_EEENS5_IJSG_SB_EEEEEEEvNS4_8identityESW_S16_vS17_EENS_8epilogue10collective6detail29Sm90TmaWarpSpecializedAdapterINS1A_15DefaultEpilogueIaSI_SI_NS19_6thread17LinearCombinationIaLi1EiiLNS1E_9ScaleType4KindE0ELNS_15FloatRoundStyleE2EaEENS1_15EpilogueDefaultEEEEEvvEEEEvNT_6ParamsE --------------------------
	.section	.nv.shared._ZN7cutlass13device_kernelINS_4gemm6kernel13GemmUniversalIN4cute5tupleIJiiiiEEENS1_10collective13CollectiveMmaINS1_34MainloopSm90TmaGmmaWarpSpecializedILi6ENS5_IJNS4_1CILi1EEESB_SB_EEENS1_32KernelTmaWarpSpecializedPingpongEEENS5_IJNSA_ILi64EEENSA_ILi128EEESG_EEEaNS5_IJlSB_lEEEaSI_NS4_8TiledMMAINS4_8MMA_AtomIJNS4_4SM904GMMA27MMA_64x128x32_S32S8S8_SS_TNEEEENS4_6LayoutISC_NS5_IJNSA_ILi0EEESQ_SQ_EEEEENS5_IJNS4_10UnderscoreEST_ST_EEEEENS4_13SM90_TMA_LOADENS4_14ComposedLayoutINS4_7SwizzleILi3ELi4ELi3EEENS4_18smem_ptr_flag_bitsILi8EEENSP_INS5_IJNSA_ILi8EEESG_EEENS5_IJSG_SB_EEEEEEEvNS4_8identityESW_S16_vS17_EENS_8epilogue10collective6detail29Sm90TmaWarpSpecializedAdapterINS1A_15DefaultEpilogueIaSI_SI_NS19_6thread17LinearCombinationIaLi1EiiLNS1E_9ScaleType4KindE0ELNS_15FloatRoundStyleE2EaEENS1_15EpilogueDefaultEEEEEvvEEEEvNT_6ParamsE,"aw",@nobits
	.sectionflags	@""
	.align	16
	.zero		1024


//--------------------- .nv.shared.reserved.0     --------------------------
	.section	.nv.shared.reserved.0,"aw",@nobits
	.weak		__nv_reservedSMEM_offset_0_alias
	.size		__nv_reservedSMEM_offset_0_alias, 0, 0
	.other		__nv_reservedSMEM_offset_0_alias,@"STO_CUDA_RESERVED_SHARED STV_DEFAULT"
__nv_reservedSMEM_offset_0_alias:
	.zero		0


//--------------------- .nv.global                --------------------------
	.section	.nv.global,"aw",@nobits
.nv.global:
	.type		_ZN40_INTERNAL_2fb90ecb_4_k_cu_ed2d8078_227954cute1_E,@object
	.size		_ZN40_INTERNAL_2fb90ecb_4_k_cu_ed2d8078_227954cute1_E,(_ZN40_INTERNAL_2fb90ecb_4_k_cu_ed2d8078_227954cuda3std3__45__cpo6cbeginE - _ZN40_INTERNAL_2fb90ecb_4_k_cu_ed2d8078_227954cute1_E)
_ZN40_INTERNAL_2fb90ecb_4_k_cu_ed2d8078_227954cute1_E:
	.zero		1
	.type		_ZN40_INTERNAL_2fb90ecb_4_k_cu_ed2d8078_227954cuda3std3__45__cpo6cbeginE,@object
	.size		_ZN40_INTERNAL_2fb90ecb_4_k_cu_ed2d8078_227954cuda3std3__45__cpo6cbeginE,(_ZN40_INTERNAL_2fb90ecb_4_k_cu_ed2d8078_227954cuda3std3__48in_placeE - _ZN40_INTERNAL_2fb90ecb_4_k_cu_ed2d8078_227954cuda3std3__45__cpo6cbeginE)
_ZN40_INTERNAL_2fb90ecb_4_k_cu_ed2d8078_227954cuda3std3__45__cpo6cbeginE:
	.zero		1
	.type		_ZN40_INTERNAL_2fb90ecb_4_k_cu_ed2d8078_227954cuda3std3__48in_placeE,@object
	.size		_ZN40_INTERNAL_2fb90ecb_4_k_cu_ed2d8078_227954cuda3std3__48in_placeE,(_ZN40_INTERNAL_2fb90ecb_4_k_cu_ed2d8078_227954cuda3std6ranges3__45__cpo9iter_moveE - _ZN40_INTERNAL_2fb90ecb_4_k_cu_ed2d8078_227954cuda3std3__48in_placeE)
_ZN40_INTERNAL_2fb90ecb_4_k_cu_ed2d8078_227954cuda3std3__48in_placeE:
	.zero		1
	.type		_ZN40_INTERNAL_2fb90ecb_4_k_cu_ed2d8078_227954cuda3std6ranges3__45__cpo9iter_moveE,@object
	.size		_ZN40_INTERNAL_2fb90ecb_4_k_cu_ed2d8078_227954cuda3std6ranges3__45__cpo9iter_moveE,(_ZN40_INTERNAL_2fb90ecb_4_k_cu_ed2d8078_227954cuda3std3__45__cpo5beginE - _ZN40_INTERNAL_2fb90ecb_4_k_cu_ed2d8078_227954cuda3std6ranges3__45__cpo9iter_moveE)
_ZN40_INTERNAL_2fb90ecb_4_k_cu_ed2d8078_227954cuda3std6ranges3__45__cpo9iter_moveE:
	.zero		1
	.type		_ZN40_INTERNAL_2fb90ecb_4_k_cu_ed2d8078_227954cuda3std3__45__cpo5beginE,@object
	.size		_ZN40_INTERNAL_2fb90ecb_4_k_cu_ed2d8078_227954cuda3std3__45__cpo5beginE,(_ZN40_INTERNAL_2fb90ecb_4_k_cu_ed2d8078_227954cuda3std3__442_GLOBAL__N__2fb90ecb_4_k_cu_ed2d8078_227956ignoreE - _ZN40_INTERNAL_2fb90ecb_4_k_cu_ed2d8078_227954cuda3std3__45__cpo5beginE)
_ZN40_INTERNAL_2fb90ecb_4_k_cu_ed2d8078_227954cuda3std3__45__cpo5beginE:
	.zero		1
	.type		_ZN40_INTERNAL_2fb90ecb_4_k_cu_ed2d8078_227954cuda3std3__442_GLOBAL__N__2fb90ecb_4_k_cu_ed2d8078_227956ignoreE,@object
	.size		_ZN40_INTERNAL_2fb90ecb_4_k_cu_ed2d8078_227954cuda3std3__442_GLOBAL__N__2fb90ecb_4_k_cu_ed2d8078_227956ignoreE,(_ZN40_INTERNAL_2fb90ecb_4_k_cu_ed2d8078_227954cute7productE - _ZN40_INTERNAL_2fb90ecb_4_k_cu_ed2d8078_227954cuda3std3__442_GLOBAL__N__2fb90ecb_4_k_cu_ed2d8078_227956ignoreE)
_ZN40_INTERNAL_2fb90ecb_4_k_cu_ed2d8078_227954cuda3std3__442_GLOBAL__N__2fb90ecb_4_k_cu_ed2d8078_227956ignoreE:
	.zero		1
	.type		_ZN40_INTERNAL_2fb90ecb_4_k_cu_ed2d8078_227954cute7productE,@object
	.size		_ZN40_INTERNAL_2fb90ecb_4_k_cu_ed2d8078_227954cute7productE,(_ZN40_INTERNAL_2fb90ecb_4_k_cu_ed2d8078_227954cuda3std3__45__cpo3endE - _ZN40_INTERNAL_2fb90ecb_4_k_cu_ed2d8078_227954cute7productE)
_ZN40_INTERNAL_2fb90ecb_4_k_cu_ed2d8078_227954cute7productE:
	.zero		1
	.type		_ZN40_INTERNAL_2fb90ecb_4_k_cu_ed2d8078_227954cuda3std3__45__cpo3endE,@object
	.size		_ZN40_INTERNAL_2fb90ecb_4_k_cu_ed2d8078_227954cuda3std3__45__cpo3endE,(_ZN40_INTERNAL_2fb90ecb_4_k_cu_ed2d8078_227954cuda3std3__419piecewise_constructE - _ZN40_INTERNAL_2fb90ecb_4_k_cu_ed2d8078_227954cuda3std3__45__cpo3endE)
_ZN40_INTERNAL_2fb90ecb_4_k_cu_ed2d8078_227954cuda3std3__45__cpo3endE:
	.zero		1
	.type		_ZN40_INTERNAL_2fb90ecb_4_k_cu_ed2d8078_227954cuda3std3__419piecewise_constructE,@object
	.size		_ZN40_INTERNAL_2fb90ecb_4_k_cu_ed2d8078_227954cuda3std3__419piecewise_constructE,(_ZN40_INTERNAL_2fb90ecb_4_k_cu_ed2d8078_227954cuda3std3__45__cpo4cendE - _ZN40_INTERNAL_2fb90ecb_4_k_cu_ed2d8078_227954cuda3std3__419piecewise_constructE)
_ZN40_INTERNAL_2fb90ecb_4_k_cu_ed2d8078_227954cuda3std3__419piecewise_constructE:
	.zero		1
	.type		_ZN40_INTERNAL_2fb90ecb_4_k_cu_ed2d8078_227954cuda3std3__45__cpo4cendE,@object
	.size		_ZN40_INTERNAL_2fb90ecb_4_k_cu_ed2d8078_227954cuda3std3__45__cpo4cendE,(_ZN40_INTERNAL_2fb90ecb_4_k_cu_ed2d8078_227954cuda3std6ranges3__45__cpo4swapE - _ZN40_INTERNAL_2fb90ecb_4_k_cu_ed2d8078_227954cuda3std3__45__cpo4cendE)
_ZN40_INTERNAL_2fb90ecb_4_k_cu_ed2d8078_227954cuda3std3__45__cpo4cendE:
	.zero		1
	.type		_ZN40_INTERNAL_2fb90ecb_4_k_cu_ed2d8078_227954cuda3std6ranges3__45__cpo4swapE,@object
	.size		_ZN40_INTERNAL_2fb90ecb_4_k_cu_ed2d8078_227954cuda3std6ranges3__45__cpo4swapE,(.L_8 - _ZN40_INTERNAL_2fb90ecb_4_k_cu_ed2d8078_227954cuda3std6ranges3__45__cpo4swapE)
_ZN40_INTERNAL_2fb90ecb_4_k_cu_ed2d8078_227954cuda3std6ranges3__45__cpo4swapE:
	.zero		1
.L_8:


//--------------------- .nv.constant0._ZN7cutlass13device_kernelINS_4gemm6kernel13GemmUniversalIN4cute5tupleIJiiiiEEENS1_10collective13CollectiveMmaINS1_34MainloopSm90TmaGmmaWarpSpecializedILi6ENS5_IJNS4_1CILi1EEESB_SB_EEENS1_32KernelTmaWarpSpecializedPingpongEEENS5_IJNSA_ILi64EEENSA_ILi128EEESG_EEEaNS5_IJlSB_lEEEaSI_NS4_8TiledMMAINS4_8MMA_AtomIJNS4_4SM904GMMA27MMA_64x128x32_S32S8S8_SS_TNEEEENS4_6LayoutISC_NS5_IJNSA_ILi0EEESQ_SQ_EEEEENS5_IJNS4_10UnderscoreEST_ST_EEEEENS4_13SM90_TMA_LOADENS4_14ComposedLayoutINS4_7SwizzleILi3ELi4ELi3EEENS4_18smem_ptr_flag_bitsILi8EEENSP_INS5_IJNSA_ILi8EEESG_EEENS5_IJSG_SB_EEEEEEEvNS4_8identityESW_S16_vS17_EENS_8epilogue10collective6detail29Sm90TmaWarpSpecializedAdapterINS1A_15DefaultEpilogueIaSI_SI_NS19_6thread17LinearCombinationIaLi1EiiLNS1E_9ScaleType4KindE0ELNS_15FloatRoundStyleE2EaEENS1_15EpilogueDefaultEEEEEvvEEEEvNT_6ParamsE --------------------------
	.section	.nv.constant0._ZN7cutlass13device_kernelINS_4gemm6kernel13GemmUniversalIN4cute5tupleIJiiiiEEENS1_10collective13CollectiveMmaINS1_34MainloopSm90TmaGmmaWarpSpecializedILi6ENS5_IJNS4_1CILi1EEESB_SB_EEENS1_32KernelTmaWarpSpecializedPingpongEEENS5_IJNSA_ILi64EEENSA_ILi128EEESG_EEEaNS5_IJlSB_lEEEaSI_NS4_8TiledMMAINS4_8MMA_AtomIJNS4_4SM904GMMA27MMA_64x128x32_S32S8S8_SS_TNEEEENS4_6LayoutISC_NS5_IJNSA_ILi0EEESQ_SQ_EEEEENS5_IJNS4_10UnderscoreEST_ST_EEEEENS4_13SM90_TMA_LOADENS4_14ComposedLayoutINS4_7SwizzleILi3ELi4ELi3EEENS4_18smem_ptr_flag_bitsILi8EEENSP_INS5_IJNSA_ILi8EEESG_EEENS5_IJSG_SB_EEEEEEEvNS4_8identityESW_S16_vS17_EENS_8epilogue10collective6detail29Sm90TmaWarpSpecializedAdapterINS1A_15DefaultEpilogueIaSI_SI_NS19_6thread17LinearCombinationIaLi1EiiLNS1E_9ScaleType4KindE0ELNS_15FloatRoundStyleE2EaEENS1_15EpilogueDefaultEEEEEvvEEEEvNT_6ParamsE,"a",@progbits
	.sectionflags	@""
	.align	4
.nv.constant0._ZN7cutlass13device_kernelINS_4gemm6kernel13GemmUniversalIN4cute5tupleIJiiiiEEENS1_10collective13CollectiveMmaINS1_34MainloopSm90TmaGmmaWarpSpecializedILi6ENS5_IJNS4_1CILi1EEESB_SB_EEENS1_32KernelTmaWarpSpecializedPingpongEEENS5_IJNSA_ILi64EEENSA_ILi128EEESG_EEEaNS5_IJlSB_lEEEaSI_NS4_8TiledMMAINS4_8MMA_AtomIJNS4_4SM904GMMA27MMA_64x128x32_S32S8S8_SS_TNEEEENS4_6LayoutISC_NS5_IJNSA_ILi0EEESQ_SQ_EEEEENS5_IJNS4_10UnderscoreEST_ST_EEEEENS4_13SM90_TMA_LOADENS4_14ComposedLayoutINS4_7SwizzleILi3ELi4ELi3EEENS4_18smem_ptr_flag_bitsILi8EEENSP_INS5_IJNSA_ILi8EEESG_EEENS5_IJSG_SB_EEEEEEEvNS4_8identityESW_S16_vS17_EENS_8epilogue10collective6detail29Sm90TmaWarpSpecializedAdapterINS1A_15DefaultEpilogueIaSI_SI_NS19_6thread17LinearCombinationIaLi1EiiLNS1E_9ScaleType4KindE0ELNS_15FloatRoundStyleE2EaEENS1_15EpilogueDefaultEEEEEvvEEEEvNT_6ParamsE:
	.zero		1664


//--------------------- SYMBOLS --------------------------

	.type		.nv.reservedSmem.offset0,@object
	.size		.nv.reservedSmem.offset0,0x4
	.type		__assertfail,@function
